	.target	sm_100a

	.elftype	@"ET_EXEC"


//--------------------- .note.nv.tkinfo           --------------------------
	.section	.note.nv.tkinfo,"",@"SHT_NOTE"
	.sectionflags	@"SHF_NOTE_NV_TKINFO"
	.tkinfo
        /*0018*/ 	.word	0x00000002
        /*0030*/ 	.string	""
        /*0030*/ 	.string	"ptxas"
        /*0030*/ 	.string	"Cuda compilation tools, release 13.0, V13.0.88"
        /*0030*/ 	.string	"Build cuda_13.0.r13.0/compiler.36424714_0"
        /*0030*/ 	.string	"-arch sm_100a -m 64 "



//--------------------- .note.nv.cuinfo           --------------------------
	.section	.note.nv.cuinfo,"",@"SHT_NOTE"
	.sectionflags	@"SHF_NOTE_NV_CUINFO"
        /*0018*/ 	.short	0x0002
        /*001a*/ 	.short	0x0064
        /*001c*/ 	.short	0x0082
	.zero		2


//--------------------- .nv.info                  --------------------------
	.section	.nv.info,"",@"SHT_CUDA_INFO"
	.align	4


	//----- nvinfo : EIATTR_REGCOUNT
	.align		4
        /*0000*/ 	.byte	0x04, 0x2f
        /*0002*/ 	.short	(.L_12 - .L_11)
	.align		4
.L_11:
        /*0004*/ 	.word	index@(_ZN7cutlass13device_kernelIN5flash11enable_sm90INS1_16FlashAttnFwdSm90INS1_25CollectiveMainloopFwdSm90ILi2EN4cute5tupleIJNS5_1CILi1EEES8_S8_EEENS6_IJNS7_ILi192EEENS7_ILi128EEENS7_ILi64EEEEEELi64ENS_10bfloat16_tEfNS_4arch4Sm90ELb1ELb0ELb1ELb1ELb0ELb1ELb0ELb1ELb1ELb1ELb0ELb0EEENS1_21CollectiveEpilogueFwdINS6_IJSA_SC_SB_EEES9_SE_SG_Li384ELb1ELb1ELb0ELb0EEENS1_36VarlenDynamicPersistentTileSchedulerILi192ELi128ELi384ELi128ELb0ELb1ELb1ELb1ELb1ELb1EEEEEEEEEvNT_6ParamsE)
        /*0008*/ 	.word	0x00000004


	//----- nvinfo : EIATTR_FRAME_SIZE
	.align		4
.L_12:
        /*000c*/ 	.byte	0x04, 0x11
        /*000e*/ 	.short	(.L_14 - .L_13)
	.align		4
.L_13:
        /*0010*/ 	.word	index@(_ZN7cutlass13device_kernelIN5flash11enable_sm90INS1_16FlashAttnFwdSm90INS1_25CollectiveMainloopFwdSm90ILi2EN4cute5tupleIJNS5_1CILi1EEES8_S8_EEENS6_IJNS7_ILi192EEENS7_ILi128EEENS7_ILi64EEEEEELi64ENS_10bfloat16_tEfNS_4arch4Sm90ELb1ELb0ELb1ELb1ELb0ELb1ELb0ELb1ELb1ELb1ELb0ELb0EEENS1_21CollectiveEpilogueFwdINS6_IJSA_SC_SB_EEES9_SE_SG_Li384ELb1ELb1ELb0ELb0EEENS1_36VarlenDynamicPersistentTileSchedulerILi192ELi128ELi384ELi128ELb0ELb1ELb1ELb1ELb1ELb1EEEEEEEEEvNT_6ParamsE)
        /*0014*/ 	.word	0x00000000


	//----- nvinfo : EIATTR_REGCOUNT
	.align		4
.L_14:
        /*0018*/ 	.byte	0x04, 0x2f
        /*001a*/ 	.short	(.L_16 - .L_15)
	.align		4
.L_15:
        /*001c*/ 	.word	index@(_ZN7cutlass13device_kernelIN5flash11enable_sm90INS1_16FlashAttnFwdSm90INS1_25CollectiveMainloopFwdSm90ILi2EN4cute5tupleIJNS5_1CILi1EEES8_S8_EEENS6_IJNS7_ILi192EEENS7_ILi128EEENS7_ILi64EEEEEELi64ENS_10bfloat16_tEfNS_4arch4Sm90ELb1ELb0ELb1ELb1ELb0ELb0ELb0ELb1ELb1ELb1ELb0ELb0EEENS1_21CollectiveEpilogueFwdINS6_IJSA_SC_SB_EEES9_SE_SG_Li384ELb1ELb1ELb0ELb0EEENS1_36VarlenDynamicPersistentTileSchedulerILi192ELi128ELi384ELi128ELb0ELb1ELb1ELb1ELb1ELb1EEEEEEEEEvNT_6ParamsE)
        /*0020*/ 	.word	0x00000004


	//----- nvinfo : EIATTR_FRAME_SIZE
	.align		4
.L_16:
        /*0024*/ 	.byte	0x04, 0x11
        /*0026*/ 	.short	(.L_18 - .L_17)
	.align		4
.L_17:
        /*0028*/ 	.word	index@(_ZN7cutlass13device_kernelIN5flash11enable_sm90INS1_16FlashAttnFwdSm90INS1_25CollectiveMainloopFwdSm90ILi2EN4cute5tupleIJNS5_1CILi1EEES8_S8_EEENS6_IJNS7_ILi192EEENS7_ILi128EEENS7_ILi64EEEEEELi64ENS_10bfloat16_tEfNS_4arch4Sm90ELb1ELb0ELb1ELb1ELb0ELb0ELb0ELb1ELb1ELb1ELb0ELb0EEENS1_21CollectiveEpilogueFwdINS6_IJSA_SC_SB_EEES9_SE_SG_Li384ELb1ELb1ELb0ELb0EEENS1_36VarlenDynamicPersistentTileSchedulerILi192ELi128ELi384ELi128ELb0ELb1ELb1ELb1ELb1ELb1EEEEEEEEEvNT_6ParamsE)
        /*002c*/ 	.word	0x00000000


	//----- nvinfo : EIATTR_REGCOUNT
	.align		4
.L_18:
        /*0030*/ 	.byte	0x04, 0x2f
        /*0032*/ 	.short	(.L_20 - .L_19)
	.align		4
.L_19:
        /*0034*/ 	.word	index@(_ZN7cutlass13device_kernelIN5flash11enable_sm90INS1_16FlashAttnFwdSm90INS1_25CollectiveMainloopFwdSm90ILi2EN4cute5tupleIJNS5_1CILi1EEES8_S8_EEENS6_IJNS7_ILi192EEENS7_ILi128EEENS7_ILi64EEEEEELi64ENS_10bfloat16_tEfNS_4arch4Sm90ELb1ELb0ELb1ELb0ELb0ELb0ELb0ELb1ELb1ELb1ELb0ELb0EEENS1_21CollectiveEpilogueFwdINS6_IJSA_SC_SB_EEES9_SE_SG_Li384ELb0ELb1ELb0ELb0EEENS1_30DynamicPersistentTileSchedulerILi384ELi128ELb0ELb1ELb1EEEEEEEEEvNT_6ParamsE)
        /*0038*/ 	.word	0x00000004


	//----- nvinfo : EIATTR_FRAME_SIZE
	.align		4
.L_20:
        /*003c*/ 	.byte	0x04, 0x11
        /*003e*/ 	.short	(.L_22 - .L_21)
	.align		4
.L_21:
        /*0040*/ 	.word	index@(_ZN7cutlass13device_kernelIN5flash11enable_sm90INS1_16FlashAttnFwdSm90INS1_25CollectiveMainloopFwdSm90ILi2EN4cute5tupleIJNS5_1CILi1EEES8_S8_EEENS6_IJNS7_ILi192EEENS7_ILi128EEENS7_ILi64EEEEEELi64ENS_10bfloat16_tEfNS_4arch4Sm90ELb1ELb0ELb1ELb0ELb0ELb0ELb0ELb1ELb1ELb1ELb0ELb0EEENS1_21CollectiveEpilogueFwdINS6_IJSA_SC_SB_EEES9_SE_SG_Li384ELb0ELb1ELb0ELb0EEENS1_30DynamicPersistentTileSchedulerILi384ELi128ELb0ELb1ELb1EEEEEEEEEvNT_6ParamsE)
        /*0044*/ 	.word	0x00000000


	//----- nvinfo : EIATTR_REGCOUNT
	.align		4
.L_22:
        /*0048*/ 	.byte	0x04, 0x2f
        /*004a*/ 	.short	(.L_24 - .L_23)
	.align		4
.L_23:
        /*004c*/ 	.word	index@(_ZN7cutlass13device_kernelIN5flash11enable_sm90INS1_16FlashAttnFwdSm90INS1_25CollectiveMainloopFwdSm90ILi2EN4cute5tupleIJNS5_1CILi1EEES8_S8_EEENS6_IJNS7_ILi192EEENS7_ILi128EEENS7_ILi64EEEEEELi64ENS_10bfloat16_tEfNS_4arch4Sm90ELb0ELb1ELb1ELb1ELb0ELb1ELb0ELb1ELb1ELb1ELb0ELb0EEENS1_21CollectiveEpilogueFwdINS6_IJSA_SC_SB_EEES9_SE_SG_Li384ELb1ELb1ELb0ELb0EEENS1_36VarlenDynamicPersistentTileSchedulerILi192ELi128ELi384ELi128ELb0ELb1ELb1ELb1ELb0ELb1EEEEEEEEEvNT_6ParamsE)
        /*0050*/ 	.word	0x00000004


	//----- nvinfo : EIATTR_FRAME_SIZE
	.align		4
.L_24:
        /*0054*/ 	.byte	0x04, 0x11
        /*0056*/ 	.short	(.L_26 - .L_25)
	.align		4
.L_25:
        /*0058*/ 	.word	index@(_ZN7cutlass13device_kernelIN5flash11enable_sm90INS1_16FlashAttnFwdSm90INS1_25CollectiveMainloopFwdSm90ILi2EN4cute5tupleIJNS5_1CILi1EEES8_S8_EEENS6_IJNS7_ILi192EEENS7_ILi128EEENS7_ILi64EEEEEELi64ENS_10bfloat16_tEfNS_4arch4Sm90ELb0ELb1ELb1ELb1ELb0ELb1ELb0ELb1ELb1ELb1ELb0ELb0EEENS1_21CollectiveEpilogueFwdINS6_IJSA_SC_SB_EEES9_SE_SG_Li384ELb1ELb1ELb0ELb0EEENS1_36VarlenDynamicPersistentTileSchedulerILi192ELi128ELi384ELi128ELb0ELb1ELb1ELb1ELb0ELb1EEEEEEEEEvNT_6ParamsE)
        /*005c*/ 	.word	0x00000000


	//----- nvinfo : EIATTR_REGCOUNT
	.align		4
.L_26:
        /*0060*/ 	.byte	0x04, 0x2f
        /*0062*/ 	.short	(.L_28 - .L_27)
	.align		4
.L_27:
        /*0064*/ 	.word	index@(_ZN7cutlass13device_kernelIN5flash11enable_sm90INS1_16FlashAttnFwdSm90INS1_25CollectiveMainloopFwdSm90ILi2EN4cute5tupleIJNS5_1CILi1EEES8_S8_EEENS6_IJNS7_ILi192EEENS7_ILi128EEENS7_ILi64EEEEEELi64ENS_10bfloat16_tEfNS_4arch4Sm90ELb0ELb1ELb1ELb1ELb0ELb0ELb0ELb1ELb1ELb1ELb0ELb0EEENS1_21CollectiveEpilogueFwdINS6_IJSA_SC_SB_EEES9_SE_SG_Li384ELb1ELb1ELb0ELb0EEENS1_36VarlenDynamicPersistentTileSchedulerILi192ELi128ELi384ELi128ELb0ELb1ELb1ELb1ELb0ELb1EEEEEEEEEvNT_6ParamsE)
        /*0068*/ 	.word	0x00000004


	//----- nvinfo : EIATTR_FRAME_SIZE
	.align		4
.L_28:
        /*006c*/ 	.byte	0x04, 0x11
        /*006e*/ 	.short	(.L_30 - .L_29)
	.align		4
.L_29:
        /*0070*/ 	.word	index@(_ZN7cutlass13device_kernelIN5flash11enable_sm90INS1_16FlashAttnFwdSm90INS1_25CollectiveMainloopFwdSm90ILi2EN4cute5tupleIJNS5_1CILi1EEES8_S8_EEENS6_IJNS7_ILi192EEENS7_ILi128EEENS7_ILi64EEEEEELi64ENS_10bfloat16_tEfNS_4arch4Sm90ELb0ELb1ELb1ELb1ELb0ELb0ELb0ELb1ELb1ELb1ELb0ELb0EEENS1_21CollectiveEpilogueFwdINS6_IJSA_SC_SB_EEES9_SE_SG_Li384ELb1ELb1ELb0ELb0EEENS1_36VarlenDynamicPersistentTileSchedulerILi192ELi128ELi384ELi128ELb0ELb1ELb1ELb1ELb0ELb1EEEEEEEEEvNT_6ParamsE)
        /*0074*/ 	.word	0x00000000


	//----- nvinfo : EIATTR_REGCOUNT
	.align		4
.L_30:
        /*0078*/ 	.byte	0x04, 0x2f
        /*007a*/ 	.short	(.L_32 - .L_31)
	.align		4
.L_31:
        /*007c*/ 	.word	index@(_ZN7cutlass13device_kernelIN5flash11enable_sm90INS1_16FlashAttnFwdSm90INS1_25CollectiveMainloopFwdSm90ILi2EN4cute5tupleIJNS5_1CILi1EEES8_S8_EEENS6_IJNS7_ILi192EEENS7_ILi128EEENS7_ILi64EEEEEELi64ENS_10bfloat16_tEfNS_4arch4Sm90ELb0ELb1ELb1ELb0ELb0ELb0ELb0ELb1ELb1ELb1ELb0ELb0EEENS1_21CollectiveEpilogueFwdINS6_IJSA_SC_SB_EEES9_SE_SG_Li384ELb0ELb1ELb0ELb0EEENS1_30DynamicPersistentTileSchedulerILi384ELi128ELb0ELb1ELb1EEEEEEEEEvNT_6ParamsE)
        /*0080*/ 	.word	0x00000004


	//----- nvinfo : EIATTR_FRAME_SIZE
	.align		4
.L_32:
        /*0084*/ 	.byte	0x04, 0x11
        /*0086*/ 	.short	(.L_34 - .L_33)
	.align		4
.L_33:
        /*0088*/ 	.word	index@(_ZN7cutlass13device_kernelIN5flash11enable_sm90INS1_16FlashAttnFwdSm90INS1_25CollectiveMainloopFwdSm90ILi2EN4cute5tupleIJNS5_1CILi1EEES8_S8_EEENS6_IJNS7_ILi192EEENS7_ILi128EEENS7_ILi64EEEEEELi64ENS_10bfloat16_tEfNS_4arch4Sm90ELb0ELb1ELb1ELb0ELb0ELb0ELb0ELb1ELb1ELb1ELb0ELb0EEENS1_21CollectiveEpilogueFwdINS6_IJSA_SC_SB_EEES9_SE_SG_Li384ELb0ELb1ELb0ELb0EEENS1_30DynamicPersistentTileSchedulerILi384ELi128ELb0ELb1ELb1EEEEEEEEEvNT_6ParamsE)
        /*008c*/ 	.word	0x00000000


	//----- nvinfo : EIATTR_REGCOUNT
	.align		4
.L_34:
        /*0090*/ 	.byte	0x04, 0x2f
        /*0092*/ 	.short	(.L_36 - .L_35)
	.align		4
.L_35:
        /*0094*/ 	.word	index@(_ZN7cutlass13device_kernelIN5flash11enable_sm90INS1_16FlashAttnFwdSm90INS1_25CollectiveMainloopFwdSm90ILi2EN4cute5tupleIJNS5_1CILi1EEES8_S8_EEENS6_IJNS7_ILi192EEESA_NS7_ILi64EEEEEELi64ENS_10bfloat16_tEfNS_4arch4Sm90ELb0ELb0ELb1ELb1ELb0ELb1ELb0ELb0ELb1ELb1ELb0ELb0EEENS1_21CollectiveEpilogueFwdINS6_IJSA_SB_SA_EEES9_SD_SF_Li384ELb1ELb1ELb0ELb0EEENS1_36VarlenDynamicPersistentTileSchedulerILi192ELi192ELi384ELi128ELb0ELb1ELb1ELb0ELb1ELb1EEEEEEEEEvNT_6ParamsE)
        /*0098*/ 	.word	0x00000004


	//----- nvinfo : EIATTR_FRAME_SIZE
	.align		4
.L_36:
        /*009c*/ 	.byte	0x04, 0x11
        /*009e*/ 	.short	(.L_38 - .L_37)
	.align		4
.L_37:
        /*00a0*/ 	.word	index@(_ZN7cutlass13device_kernelIN5flash11enable_sm90INS1_16FlashAttnFwdSm90INS1_25CollectiveMainloopFwdSm90ILi2EN4cute5tupleIJNS5_1CILi1EEES8_S8_EEENS6_IJNS7_ILi192EEESA_NS7_ILi64EEEEEELi64ENS_10bfloat16_tEfNS_4arch4Sm90ELb0ELb0ELb1ELb1ELb0ELb1ELb0ELb0ELb1ELb1ELb0ELb0EEENS1_21CollectiveEpilogueFwdINS6_IJSA_SB_SA_EEES9_SD_SF_Li384ELb1ELb1ELb0ELb0EEENS1_36VarlenDynamicPersistentTileSchedulerILi192ELi192ELi384ELi128ELb0ELb1ELb1ELb0ELb1ELb1EEEEEEEEEvNT_6ParamsE)
        /*00a4*/ 	.word	0x00000000


	//----- nvinfo : EIATTR_REGCOUNT
	.align		4
.L_38:
        /*00a8*/ 	.byte	0x04, 0x2f
        /*00aa*/ 	.short	(.L_40 - .L_39)
	.align		4
.L_39:
        /*00ac*/ 	.word	index@(_ZN7cutlass13device_kernelIN5flash11enable_sm90INS1_16FlashAttnFwdSm90INS1_25CollectiveMainloopFwdSm90ILi2EN4cute5tupleIJNS5_1CILi1EEES8_S8_EEENS6_IJNS7_ILi192EEESA_NS7_ILi64EEEEEELi64ENS_10bfloat16_tEfNS_4arch4Sm90ELb0ELb0ELb1ELb1ELb0ELb0ELb0ELb0ELb1ELb1ELb0ELb0EEENS1_21CollectiveEpilogueFwdINS6_IJSA_SB_SA_EEES9_SD_SF_Li384ELb1ELb1ELb0ELb0EEENS1_36VarlenDynamicPersistentTileSchedulerILi192ELi192ELi384ELi128ELb0ELb1ELb1ELb0ELb1ELb1EEEEEEEEEvNT_6ParamsE)
        /*00b0*/ 	.word	0x00000004


	//----- nvinfo : EIATTR_FRAME_SIZE
	.align		4
.L_40:
        /*00b4*/ 	.byte	0x04, 0x11
        /*00b6*/ 	.short	(.L_42 - .L_41)
	.align		4
.L_41:
        /*00b8*/ 	.word	index@(_ZN7cutlass13device_kernelIN5flash11enable_sm90INS1_16FlashAttnFwdSm90INS1_25CollectiveMainloopFwdSm90ILi2EN4cute5tupleIJNS5_1CILi1EEES8_S8_EEENS6_IJNS7_ILi192EEESA_NS7_ILi64EEEEEELi64ENS_10bfloat16_tEfNS_4arch4Sm90ELb0ELb0ELb1ELb1ELb0ELb0ELb0ELb0ELb1ELb1ELb0ELb0EEENS1_21CollectiveEpilogueFwdINS6_IJSA_SB_SA_EEES9_SD_SF_Li384ELb1ELb1ELb0ELb0EEENS1_36VarlenDynamicPersistentTileSchedulerILi192ELi192ELi384ELi128ELb0ELb1ELb1ELb0ELb1ELb1EEEEEEEEEvNT_6ParamsE)
        /*00bc*/ 	.word	0x00000000


	//----- nvinfo : EIATTR_REGCOUNT
	.align		4
.L_42:
        /*00c0*/ 	.byte	0x04, 0x2f
        /*00c2*/ 	.short	(.L_44 - .L_43)
	.align		4
.L_43:
        /*00c4*/ 	.word	index@(_ZN7cutlass13device_kernelIN5flash11enable_sm90INS1_16FlashAttnFwdSm90INS1_25CollectiveMainloopFwdSm90ILi2EN4cute5tupleIJNS5_1CILi1EEES8_S8_EEENS6_IJNS7_ILi192EEESA_NS7_ILi64EEEEEELi64ENS_10bfloat16_tEfNS_4arch4Sm90ELb0ELb0ELb1ELb0ELb0ELb0ELb0ELb0ELb1ELb1ELb0ELb0EEENS1_21CollectiveEpilogueFwdINS6_IJSA_SB_SA_EEES9_SD_SF_Li384ELb0ELb1ELb0ELb0EEENS1_29StaticPersistentTileSchedulerILb0EEEEEEEEEvNT_6ParamsE)
        /*00c8*/ 	.word	0x00000004


	//----- nvinfo : EIATTR_FRAME_SIZE
	.align		4
.L_44:
        /*00cc*/ 	.byte	0x04, 0x11
        /*00ce*/ 	.short	(.L_46 - .L_45)
	.align		4
.L_45:
        /*00d0*/ 	.word	index@(_ZN7cutlass13device_kernelIN5flash11enable_sm90INS1_16FlashAttnFwdSm90INS1_25CollectiveMainloopFwdSm90ILi2EN4cute5tupleIJNS5_1CILi1EEES8_S8_EEENS6_IJNS7_ILi192EEESA_NS7_ILi64EEEEEELi64ENS_10bfloat16_tEfNS_4arch4Sm90ELb0ELb0ELb1ELb0ELb0ELb0ELb0ELb0ELb1ELb1ELb0ELb0EEENS1_21CollectiveEpilogueFwdINS6_IJSA_SB_SA_EEES9_SD_SF_Li384ELb0ELb1ELb0ELb0EEENS1_29StaticPersistentTileSchedulerILb0EEEEEEEEEvNT_6ParamsE)
        /*00d4*/ 	.word	0x00000000


	//----- nvinfo : EIATTR_MIN_STACK_SIZE
	.align		4
.L_46:
        /*00d8*/ 	.byte	0x04, 0x12
        /*00da*/ 	.short	(.L_48 - .L_47)
	.align		4
.L_47:
        /*00dc*/ 	.word	index@(_ZN7cutlass13device_kernelIN5flash11enable_sm90INS1_16FlashAttnFwdSm90INS1_25CollectiveMainloopFwdSm90ILi2EN4cute5tupleIJNS5_1CILi1EEES8_S8_EEENS6_IJNS7_ILi192EEESA_NS7_ILi64EEEEEELi64ENS_10bfloat16_tEfNS_4arch4Sm90ELb0ELb0ELb1ELb0ELb0ELb0ELb0ELb0ELb1ELb1ELb0ELb0EEENS1_21CollectiveEpilogueFwdINS6_IJSA_SB_SA_EEES9_SD_SF_Li384ELb0ELb1ELb0ELb0EEENS1_29StaticPersistentTileSchedulerILb0EEEEEEEEEvNT_6ParamsE)
        /*00e0*/ 	.word	0x00000000


	//----- nvinfo : EIATTR_MIN_STACK_SIZE
	.align		4
.L_48:
        /*00e4*/ 	.byte	0x04, 0x12
        /*00e6*/ 	.short	(.L_50 - .L_49)
	.align		4
.L_49:
        /*00e8*/ 	.word	index@(_ZN7cutlass13device_kernelIN5flash11enable_sm90INS1_16FlashAttnFwdSm90INS1_25CollectiveMainloopFwdSm90ILi2EN4cute5tupleIJNS5_1CILi1EEES8_S8_EEENS6_IJNS7_ILi192EEESA_NS7_ILi64EEEEEELi64ENS_10bfloat16_tEfNS_4arch4Sm90ELb0ELb0ELb1ELb1ELb0ELb0ELb0ELb0ELb1ELb1ELb0ELb0EEENS1_21CollectiveEpilogueFwdINS6_IJSA_SB_SA_EEES9_SD_SF_Li384ELb1ELb1ELb0ELb0EEENS1_36VarlenDynamicPersistentTileSchedulerILi192ELi192ELi384ELi128ELb0ELb1ELb1ELb0ELb1ELb1EEEEEEEEEvNT_6ParamsE)
        /*00ec*/ 	.word	0x00000000


	//----- nvinfo : EIATTR_MIN_STACK_SIZE
	.align		4
.L_50:
        /*00f0*/ 	.byte	0x04, 0x12
        /*00f2*/ 	.short	(.L_52 - .L_51)
	.align		4
.L_51:
        /*00f4*/ 	.word	index@(_ZN7cutlass13device_kernelIN5flash11enable_sm90INS1_16FlashAttnFwdSm90INS1_25CollectiveMainloopFwdSm90ILi2EN4cute5tupleIJNS5_1CILi1EEES8_S8_EEENS6_IJNS7_ILi192EEESA_NS7_ILi64EEEEEELi64ENS_10bfloat16_tEfNS_4arch4Sm90ELb0ELb0ELb1ELb1ELb0ELb1ELb0ELb0ELb1ELb1ELb0ELb0EEENS1_21CollectiveEpilogueFwdINS6_IJSA_SB_SA_EEES9_SD_SF_Li384ELb1ELb1ELb0ELb0EEENS1_36VarlenDynamicPersistentTileSchedulerILi192ELi192ELi384ELi128ELb0ELb1ELb1ELb0ELb1ELb1EEEEEEEEEvNT_6ParamsE)
        /*00f8*/ 	.word	0x00000000


	//----- nvinfo : EIATTR_MIN_STACK_SIZE
	.align		4
.L_52:
        /*00fc*/ 	.byte	0x04, 0x12
        /*00fe*/ 	.short	(.L_54 - .L_53)
	.align		4
.L_53:
        /*0100*/ 	.word	index@(_ZN7cutlass13device_kernelIN5flash11enable_sm90INS1_16FlashAttnFwdSm90INS1_25CollectiveMainloopFwdSm90ILi2EN4cute5tupleIJNS5_1CILi1EEES8_S8_EEENS6_IJNS7_ILi192EEENS7_ILi128EEENS7_ILi64EEEEEELi64ENS_10bfloat16_tEfNS_4arch4Sm90ELb0ELb1ELb1ELb0ELb0ELb0ELb0ELb1ELb1ELb1ELb0ELb0EEENS1_21CollectiveEpilogueFwdINS6_IJSA_SC_SB_EEES9_SE_SG_Li384ELb0ELb1ELb0ELb0EEENS1_30DynamicPersistentTileSchedulerILi384ELi128ELb0ELb1ELb1EEEEEEEEEvNT_6ParamsE)
        /*0104*/ 	.word	0x00000000


	//----- nvinfo : EIATTR_MIN_STACK_SIZE
	.align		4
.L_54:
        /*0108*/ 	.byte	0x04, 0x12
        /*010a*/ 	.short	(.L_56 - .L_55)
	.align		4
.L_55:
        /*010c*/ 	.word	index@(_ZN7cutlass13device_kernelIN5flash11enable_sm90INS1_16FlashAttnFwdSm90INS1_25CollectiveMainloopFwdSm90ILi2EN4cute5tupleIJNS5_1CILi1EEES8_S8_EEENS6_IJNS7_ILi192EEENS7_ILi128EEENS7_ILi64EEEEEELi64ENS_10bfloat16_tEfNS_4arch4Sm90ELb0ELb1ELb1ELb1ELb0ELb0ELb0ELb1ELb1ELb1ELb0ELb0EEENS1_21CollectiveEpilogueFwdINS6_IJSA_SC_SB_EEES9_SE_SG_Li384ELb1ELb1ELb0ELb0EEENS1_36VarlenDynamicPersistentTileSchedulerILi192ELi128ELi384ELi128ELb0ELb1ELb1ELb1ELb0ELb1EEEEEEEEEvNT_6ParamsE)
        /*0110*/ 	.word	0x00000000


	//----- nvinfo : EIATTR_MIN_STACK_SIZE
	.align		4
.L_56:
        /*0114*/ 	.byte	0x04, 0x12
        /*0116*/ 	.short	(.L_58 - .L_57)
	.align		4
.L_57:
        /*0118*/ 	.word	index@(_ZN7cutlass13device_kernelIN5flash11enable_sm90INS1_16FlashAttnFwdSm90INS1_25CollectiveMainloopFwdSm90ILi2EN4cute5tupleIJNS5_1CILi1EEES8_S8_EEENS6_IJNS7_ILi192EEENS7_ILi128EEENS7_ILi64EEEEEELi64ENS_10bfloat16_tEfNS_4arch4Sm90ELb0ELb1ELb1ELb1ELb0ELb1ELb0ELb1ELb1ELb1ELb0ELb0EEENS1_21CollectiveEpilogueFwdINS6_IJSA_SC_SB_EEES9_SE_SG_Li384ELb1ELb1ELb0ELb0EEENS1_36VarlenDynamicPersistentTileSchedulerILi192ELi128ELi384ELi128ELb0ELb1ELb1ELb1ELb0ELb1EEEEEEEEEvNT_6ParamsE)
        /*011c*/ 	.word	0x00000000


	//----- nvinfo : EIATTR_MIN_STACK_SIZE
	.align		4
.L_58:
        /*0120*/ 	.byte	0x04, 0x12
        /*0122*/ 	.short	(.L_60 - .L_59)
	.align		4
.L_59:
        /*0124*/ 	.word	index@(_ZN7cutlass13device_kernelIN5flash11enable_sm90INS1_16FlashAttnFwdSm90INS1_25CollectiveMainloopFwdSm90ILi2EN4cute5tupleIJNS5_1CILi1EEES8_S8_EEENS6_IJNS7_ILi192EEENS7_ILi128EEENS7_ILi64EEEEEELi64ENS_10bfloat16_tEfNS_4arch4Sm90ELb1ELb0ELb1ELb0ELb0ELb0ELb0ELb1ELb1ELb1ELb0ELb0EEENS1_21CollectiveEpilogueFwdINS6_IJSA_SC_SB_EEES9_SE_SG_Li384ELb0ELb1ELb0ELb0EEENS1_30DynamicPersistentTileSchedulerILi384ELi128ELb0ELb1ELb1EEEEEEEEEvNT_6ParamsE)
        /*0128*/ 	.word	0x00000000


	//----- nvinfo : EIATTR_MIN_STACK_SIZE
	.align		4
.L_60:
        /*012c*/ 	.byte	0x04, 0x12
        /*012e*/ 	.short	(.L_62 - .L_61)
	.align		4
.L_61:
        /*0130*/ 	.word	index@(_ZN7cutlass13device_kernelIN5flash11enable_sm90INS1_16FlashAttnFwdSm90INS1_25CollectiveMainloopFwdSm90ILi2EN4cute5tupleIJNS5_1CILi1EEES8_S8_EEENS6_IJNS7_ILi192EEENS7_ILi128EEENS7_ILi64EEEEEELi64ENS_10bfloat16_tEfNS_4arch4Sm90ELb1ELb0ELb1ELb1ELb0ELb0ELb0ELb1ELb1ELb1ELb0ELb0EEENS1_21CollectiveEpilogueFwdINS6_IJSA_SC_SB_EEES9_SE_SG_Li384ELb1ELb1ELb0ELb0EEENS1_36VarlenDynamicPersistentTileSchedulerILi192ELi128ELi384ELi128ELb0ELb1ELb1ELb1ELb1ELb1EEEEEEEEEvNT_6ParamsE)
        /*0134*/ 	.word	0x00000000


	//----- nvinfo : EIATTR_MIN_STACK_SIZE
	.align		4
.L_62:
        /*0138*/ 	.byte	0x04, 0x12
        /*013a*/ 	.short	(.L_64 - .L_63)
	.align		4
.L_63:
        /*013c*/ 	.word	index@(_ZN7cutlass13device_kernelIN5flash11enable_sm90INS1_16FlashAttnFwdSm90INS1_25CollectiveMainloopFwdSm90ILi2EN4cute5tupleIJNS5_1CILi1EEES8_S8_EEENS6_IJNS7_ILi192EEENS7_ILi128EEENS7_ILi64EEEEEELi64ENS_10bfloat16_tEfNS_4arch4Sm90ELb1ELb0ELb1ELb1ELb0ELb1ELb0ELb1ELb1ELb1ELb0ELb0EEENS1_21CollectiveEpilogueFwdINS6_IJSA_SC_SB_EEES9_SE_SG_Li384ELb1ELb1ELb0ELb0EEENS1_36VarlenDynamicPersistentTileSchedulerILi192ELi128ELi384ELi128ELb0ELb1ELb1ELb1ELb1ELb1EEEEEEEEEvNT_6ParamsE)
        /*0140*/ 	.word	0x00000000
.L_64:


//--------------------- .nv.compat                --------------------------
	.section	.nv.compat,"",@"SHT_CUDA_COMPAT_INFO"
	.align	4
        /*0000*/ 	.byte	0x02, 0x09, 0x01, 0x00, 0x02, 0x02, 0x01, 0x00, 0x02, 0x05, 0x05, 0x00, 0x03, 0x07, 0x01, 0x01
        /*0010*/ 	.byte	0x02, 0x03, 0x00, 0x00, 0x02, 0x06, 0x01, 0x00, 0x04, 0x0b, 0x08, 0x00, 0x09, 0x00, 0x00, 0x00
        /*0020*/ 	.byte	0x00, 0x00, 0x00, 0x00


//--------------------- .nv.info._ZN7cutlass13device_kernelIN5flash11enable_sm90INS1_16FlashAttnFwdSm90INS1_25CollectiveMainloopFwdSm90ILi2EN4cute5tupleIJNS5_1CILi1EEES8_S8_EEENS6_IJNS7_ILi192EEESA_NS7_ILi64EEEEEELi64ENS_10bfloat16_tEfNS_4arch4Sm90ELb0ELb0ELb1ELb0ELb0ELb0ELb0ELb0ELb1ELb1ELb0ELb0EEENS1_21CollectiveEpilogueFwdINS6_IJSA_SB_SA_EEES9_SD_SF_Li384ELb0ELb1ELb0ELb0EEENS1_29StaticPersistentTileSchedulerILb0EEEEEEEEEvNT_6ParamsE --------------------------
	.section	.nv.info._ZN7cutlass13device_kernelIN5flash11enable_sm90INS1_16FlashAttnFwdSm90INS1_25CollectiveMainloopFwdSm90ILi2EN4cute5tupleIJNS5_1CILi1EEES8_S8_EEENS6_IJNS7_ILi192EEESA_NS7_ILi64EEEEEELi64ENS_10bfloat16_tEfNS_4arch4Sm90ELb0ELb0ELb1ELb0ELb0ELb0ELb0ELb0ELb1ELb1ELb0ELb0EEENS1_21CollectiveEpilogueFwdINS6_IJSA_SB_SA_EEES9_SD_SF_Li384ELb0ELb1ELb0ELb0EEENS1_29StaticPersistentTileSchedulerILb0EEEEEEEEEvNT_6ParamsE,"",@"SHT_CUDA_INFO"
	.sectionflags	@""
	.align	4


	//----- nvinfo : EIATTR_CUDA_API_VERSION
	.align		4
        /*0000*/ 	.byte	0x04, 0x37
        /*0002*/ 	.short	(.L_66 - .L_65)
.L_65:
        /*0004*/ 	.word	0x00000082


	//----- nvinfo : EIATTR_KPARAM_INFO
	.align		4
.L_66:
        /*0008*/ 	.byte	0x04, 0x17
        /*000a*/ 	.short	(.L_68 - .L_67)
.L_67:
        /*000c*/ 	.word	0x00000000
        /*0010*/ 	.short	0x0000
        /*0012*/ 	.short	0x0000
        /*0014*/ 	.byte	0x00, 0xf0, 0x01, 0x28


	//----- nvinfo : EIATTR_SPARSE_MMA_MASK
	.align		4
.L_68:
        /*0018*/ 	.byte	0x03, 0x50
        /*001a*/ 	.short	0x0000


	//----- nvinfo : EIATTR_MAXREG_COUNT
	.align		4
        /*001c*/ 	.byte	0x03, 0x1b
        /*001e*/ 	.short	0x0080


	//----- nvinfo : EIATTR_MERCURY_ISA_VERSION
	.align		4
        /*0020*/ 	.byte	0x03, 0x5f
        /*0022*/ 	.short	0x0101


	//----- nvinfo : EIATTR_VRC_CTA_INIT_COUNT
	.align		4
        /*0024*/ 	.byte	0x02, 0x4a
	.zero		1
	.zero		1


	//----- nvinfo : EIATTR_EXIT_INSTR_OFFSETS
	.align		4
        /*0028*/ 	.byte	0x04, 0x1c
        /*002a*/ 	.short	(.L_70 - .L_69)


	//   ....[0]....
.L_69:
        /*002c*/ 	.word	0x00000010


	//----- nvinfo : EIATTR_MAX_THREADS
	.align		4
.L_70:
        /*0030*/ 	.byte	0x04, 0x05
        /*0032*/ 	.short	(.L_72 - .L_71)
.L_71:
        /*0034*/ 	.word	0x00000200
        /*0038*/ 	.word	0x00000001
        /*003c*/ 	.word	0x00000001


	//----- nvinfo : EIATTR_CBANK_PARAM_SIZE
	.align		4
.L_72:
        /*0040*/ 	.byte	0x03, 0x19
        /*0042*/ 	.short	0x0a00


	//----- nvinfo : EIATTR_PARAM_CBANK
	.align		4
        /*0044*/ 	.byte	0x04, 0x0a
        /*0046*/ 	.short	(.L_74 - .L_73)
	.align		4
.L_73:
        /*0048*/ 	.word	index@(.nv.constant0._ZN7cutlass13device_kernelIN5flash11enable_sm90INS1_16FlashAttnFwdSm90INS1_25CollectiveMainloopFwdSm90ILi2EN4cute5tupleIJNS5_1CILi1EEES8_S8_EEENS6_IJNS7_ILi192EEESA_NS7_ILi64EEEEEELi64ENS_10bfloat16_tEfNS_4arch4Sm90ELb0ELb0ELb1ELb0ELb0ELb0ELb0ELb0ELb1ELb1ELb0ELb0EEENS1_21CollectiveEpilogueFwdINS6_IJSA_SB_SA_EEES9_SD_SF_Li384ELb0ELb1ELb0ELb0EEENS1_29StaticPersistentTileSchedulerILb0EEEEEEEEEvNT_6ParamsE)
        /*004c*/ 	.short	0x0380
        /*004e*/ 	.short	0x0a00


	//----- nvinfo : EIATTR_SW_WAR
	.align		4
.L_74:
        /*0050*/ 	.byte	0x04, 0x36
        /*0052*/ 	.short	(.L_76 - .L_75)
.L_75:
        /*0054*/ 	.word	0x00000008
.L_76:


//--------------------- .nv.info._ZN7cutlass13device_kernelIN5flash11enable_sm90INS1_16FlashAttnFwdSm90INS1_25CollectiveMainloopFwdSm90ILi2EN4cute5tupleIJNS5_1CILi1EEES8_S8_EEENS6_IJNS7_ILi192EEESA_NS7_ILi64EEEEEELi64ENS_10bfloat16_tEfNS_4arch4Sm90ELb0ELb0ELb1ELb1ELb0ELb0ELb0ELb0ELb1ELb1ELb0ELb0EEENS1_21CollectiveEpilogueFwdINS6_IJSA_SB_SA_EEES9_SD_SF_Li384ELb1ELb1ELb0ELb0EEENS1_36VarlenDynamicPersistentTileSchedulerILi192ELi192ELi384ELi128ELb0ELb1ELb1ELb0ELb1ELb1EEEEEEEEEvNT_6ParamsE --------------------------
	.section	.nv.info._ZN7cutlass13device_kernelIN5flash11enable_sm90INS1_16FlashAttnFwdSm90INS1_25CollectiveMainloopFwdSm90ILi2EN4cute5tupleIJNS5_1CILi1EEES8_S8_EEENS6_IJNS7_ILi192EEESA_NS7_ILi64EEEEEELi64ENS_10bfloat16_tEfNS_4arch4Sm90ELb0ELb0ELb1ELb1ELb0ELb0ELb0ELb0ELb1ELb1ELb0ELb0EEENS1_21CollectiveEpilogueFwdINS6_IJSA_SB_SA_EEES9_SD_SF_Li384ELb1ELb1ELb0ELb0EEENS1_36VarlenDynamicPersistentTileSchedulerILi192ELi192ELi384ELi128ELb0ELb1ELb1ELb0ELb1ELb1EEEEEEEEEvNT_6ParamsE,"",@"SHT_CUDA_INFO"
	.sectionflags	@""
	.align	4


	//----- nvinfo : EIATTR_CUDA_API_VERSION
	.align		4
        /*0000*/ 	.byte	0x04, 0x37
        /*0002*/ 	.short	(.L_78 - .L_77)
.L_77:
        /*0004*/ 	.word	0x00000082


	//----- nvinfo : EIATTR_KPARAM_INFO
	.align		4
.L_78:
        /*0008*/ 	.byte	0x04, 0x17
        /*000a*/ 	.short	(.L_80 - .L_79)
.L_79:
        /*000c*/ 	.word	0x00000000
        /*0010*/ 	.short	0x0000
        /*0012*/ 	.short	0x0000
        /*0014*/ 	.byte	0x00, 0xf0, 0x01, 0x2a


	//----- nvinfo : EIATTR_SPARSE_MMA_MASK
	.align		4
.L_80:
        /*0018*/ 	.byte	0x03, 0x50
        /*001a*/ 	.short	0x0000


	//----- nvinfo : EIATTR_MAXREG_COUNT
	.align		4
        /*001c*/ 	.byte	0x03, 0x1b
        /*001e*/ 	.short	0x0080


	//----- nvinfo : EIATTR_MERCURY_ISA_VERSION
	.align		4
        /*0020*/ 	.byte	0x03, 0x5f
        /*0022*/ 	.short	0x0101


	//----- nvinfo : EIATTR_VRC_CTA_INIT_COUNT
	.align		4
        /*0024*/ 	.byte	0x02, 0x4a
	.zero		1
	.zero		1


	//----- nvinfo : EIATTR_EXIT_INSTR_OFFSETS
	.align		4
        /*0028*/ 	.byte	0x04, 0x1c
        /*002a*/ 	.short	(.L_82 - .L_81)


	//   ....[0]....
.L_81:
        /*002c*/ 	.word	0x00000010


	//----- nvinfo : EIATTR_MAX_THREADS
	.align		4
.L_82:
        /*0030*/ 	.byte	0x04, 0x05
        /*0032*/ 	.short	(.L_84 - .L_83)
.L_83:
        /*0034*/ 	.word	0x00000200
        /*0038*/ 	.word	0x00000001
        /*003c*/ 	.word	0x00000001


	//----- nvinfo : EIATTR_CBANK_PARAM_SIZE
	.align		4
.L_84:
        /*0040*/ 	.byte	0x03, 0x19
        /*0042*/ 	.short	0x0a80


	//----- nvinfo : EIATTR_PARAM_CBANK
	.align		4
        /*0044*/ 	.byte	0x04, 0x0a
        /*0046*/ 	.short	(.L_86 - .L_85)
	.align		4
.L_85:
        /*0048*/ 	.word	index@(.nv.constant0._ZN7cutlass13device_kernelIN5flash11enable_sm90INS1_16FlashAttnFwdSm90INS1_25CollectiveMainloopFwdSm90ILi2EN4cute5tupleIJNS5_1CILi1EEES8_S8_EEENS6_IJNS7_ILi192EEESA_NS7_ILi64EEEEEELi64ENS_10bfloat16_tEfNS_4arch4Sm90ELb0ELb0ELb1ELb1ELb0ELb0ELb0ELb0ELb1ELb1ELb0ELb0EEENS1_21CollectiveEpilogueFwdINS6_IJSA_SB_SA_EEES9_SD_SF_Li384ELb1ELb1ELb0ELb0EEENS1_36VarlenDynamicPersistentTileSchedulerILi192ELi192ELi384ELi128ELb0ELb1ELb1ELb0ELb1ELb1EEEEEEEEEvNT_6ParamsE)
        /*004c*/ 	.short	0x0380
        /*004e*/ 	.short	0x0a80


	//----- nvinfo : EIATTR_SW_WAR
	.align		4
.L_86:
        /*0050*/ 	.byte	0x04, 0x36
        /*0052*/ 	.short	(.L_88 - .L_87)
.L_87:
        /*0054*/ 	.word	0x00000008
.L_88:


//--------------------- .nv.info._ZN7cutlass13device_kernelIN5flash11enable_sm90INS1_16FlashAttnFwdSm90INS1_25CollectiveMainloopFwdSm90ILi2EN4cute5tupleIJNS5_1CILi1EEES8_S8_EEENS6_IJNS7_ILi192EEESA_NS7_ILi64EEEEEELi64ENS_10bfloat16_tEfNS_4arch4Sm90ELb0ELb0ELb1ELb1ELb0ELb1ELb0ELb0ELb1ELb1ELb0ELb0EEENS1_21CollectiveEpilogueFwdINS6_IJSA_SB_SA_EEES9_SD_SF_Li384ELb1ELb1ELb0ELb0EEENS1_36VarlenDynamicPersistentTileSchedulerILi192ELi192ELi384ELi128ELb0ELb1ELb1ELb0ELb1ELb1EEEEEEEEEvNT_6ParamsE --------------------------
	.section	.nv.info._ZN7cutlass13device_kernelIN5flash11enable_sm90INS1_16FlashAttnFwdSm90INS1_25CollectiveMainloopFwdSm90ILi2EN4cute5tupleIJNS5_1CILi1EEES8_S8_EEENS6_IJNS7_ILi192EEESA_NS7_ILi64EEEEEELi64ENS_10bfloat16_tEfNS_4arch4Sm90ELb0ELb0ELb1ELb1ELb0ELb1ELb0ELb0ELb1ELb1ELb0ELb0EEENS1_21CollectiveEpilogueFwdINS6_IJSA_SB_SA_EEES9_SD_SF_Li384ELb1ELb1ELb0ELb0EEENS1_36VarlenDynamicPersistentTileSchedulerILi192ELi192ELi384ELi128ELb0ELb1ELb1ELb0ELb1ELb1EEEEEEEEEvNT_6ParamsE,"",@"SHT_CUDA_INFO"
	.sectionflags	@""
	.align	4


	//----- nvinfo : EIATTR_CUDA_API_VERSION
	.align		4
        /*0000*/ 	.byte	0x04, 0x37
        /*0002*/ 	.short	(.L_90 - .L_89)
.L_89:
        /*0004*/ 	.word	0x00000082


	//----- nvinfo : EIATTR_KPARAM_INFO
	.align		4
.L_90:
        /*0008*/ 	.byte	0x04, 0x17
        /*000a*/ 	.short	(.L_92 - .L_91)
.L_91:
        /*000c*/ 	.word	0x00000000
        /*0010*/ 	.short	0x0000
        /*0012*/ 	.short	0x0000
        /*0014*/ 	.byte	0x00, 0xf0, 0x01, 0x2a


	//----- nvinfo : EIATTR_SPARSE_MMA_MASK
	.align		4
.L_92:
        /*0018*/ 	.byte	0x03, 0x50
        /*001a*/ 	.short	0x0000


	//----- nvinfo : EIATTR_MAXREG_COUNT
	.align		4
        /*001c*/ 	.byte	0x03, 0x1b
        /*001e*/ 	.short	0x0080


	//----- nvinfo : EIATTR_MERCURY_ISA_VERSION
	.align		4
        /*0020*/ 	.byte	0x03, 0x5f
        /*0022*/ 	.short	0x0101


	//----- nvinfo : EIATTR_VRC_CTA_INIT_COUNT
	.align		4
        /*0024*/ 	.byte	0x02, 0x4a
	.zero		1
	.zero		1


	//----- nvinfo : EIATTR_EXIT_INSTR_OFFSETS
	.align		4
        /*0028*/ 	.byte	0x04, 0x1c
        /*002a*/ 	.short	(.L_94 - .L_93)


	//   ....[0]....
.L_93:
        /*002c*/ 	.word	0x00000010


	//----- nvinfo : EIATTR_MAX_THREADS
	.align		4
.L_94:
        /*0030*/ 	.byte	0x04, 0x05
        /*0032*/ 	.short	(.L_96 - .L_95)
.L_95:
        /*0034*/ 	.word	0x00000200
        /*0038*/ 	.word	0x00000001
        /*003c*/ 	.word	0x00000001


	//----- nvinfo : EIATTR_CBANK_PARAM_SIZE
	.align		4
.L_96:
        /*0040*/ 	.byte	0x03, 0x19
        /*0042*/ 	.short	0x0a80


	//----- nvinfo : EIATTR_PARAM_CBANK
	.align		4
        /*0044*/ 	.byte	0x04, 0x0a
        /*0046*/ 	.short	(.L_98 - .L_97)
	.align		4
.L_97:
        /*0048*/ 	.word	index@(.nv.constant0._ZN7cutlass13device_kernelIN5flash11enable_sm90INS1_16FlashAttnFwdSm90INS1_25CollectiveMainloopFwdSm90ILi2EN4cute5tupleIJNS5_1CILi1EEES8_S8_EEENS6_IJNS7_ILi192EEESA_NS7_ILi64EEEEEELi64ENS_10bfloat16_tEfNS_4arch4Sm90ELb0ELb0ELb1ELb1ELb0ELb1ELb0ELb0ELb1ELb1ELb0ELb0EEENS1_21CollectiveEpilogueFwdINS6_IJSA_SB_SA_EEES9_SD_SF_Li384ELb1ELb1ELb0ELb0EEENS1_36VarlenDynamicPersistentTileSchedulerILi192ELi192ELi384ELi128ELb0ELb1ELb1ELb0ELb1ELb1EEEEEEEEEvNT_6ParamsE)
        /*004c*/ 	.short	0x0380
        /*004e*/ 	.short	0x0a80


	//----- nvinfo : EIATTR_SW_WAR
	.align		4
.L_98:
        /*0050*/ 	.byte	0x04, 0x36
        /*0052*/ 	.short	(.L_100 - .L_99)
.L_99:
        /*0054*/ 	.word	0x00000008
.L_100:


//--------------------- .nv.info._ZN7cutlass13device_kernelIN5flash11enable_sm90INS1_16FlashAttnFwdSm90INS1_25CollectiveMainloopFwdSm90ILi2EN4cute5tupleIJNS5_1CILi1EEES8_S8_EEENS6_IJNS7_ILi192EEENS7_ILi128EEENS7_ILi64EEEEEELi64ENS_10bfloat16_tEfNS_4arch4Sm90ELb0ELb1ELb1ELb0ELb0ELb0ELb0ELb1ELb1ELb1ELb0ELb0EEENS1_21CollectiveEpilogueFwdINS6_IJSA_SC_SB_EEES9_SE_SG_Li384ELb0ELb1ELb0ELb0EEENS1_30DynamicPersistentTileSchedulerILi384ELi128ELb0ELb1ELb1EEEEEEEEEvNT_6ParamsE --------------------------
	.section	.nv.info._ZN7cutlass13device_kernelIN5flash11enable_sm90INS1_16FlashAttnFwdSm90INS1_25CollectiveMainloopFwdSm90ILi2EN4cute5tupleIJNS5_1CILi1EEES8_S8_EEENS6_IJNS7_ILi192EEENS7_ILi128EEENS7_ILi64EEEEEELi64ENS_10bfloat16_tEfNS_4arch4Sm90ELb0ELb1ELb1ELb0ELb0ELb0ELb0ELb1ELb1ELb1ELb0ELb0EEENS1_21CollectiveEpilogueFwdINS6_IJSA_SC_SB_EEES9_SE_SG_Li384ELb0ELb1ELb0ELb0EEENS1_30DynamicPersistentTileSchedulerILi384ELi128ELb0ELb1ELb1EEEEEEEEEvNT_6ParamsE,"",@"SHT_CUDA_INFO"
	.sectionflags	@""
	.align	4


	//----- nvinfo : EIATTR_CUDA_API_VERSION
	.align		4
        /*0000*/ 	.byte	0x04, 0x37
        /*0002*/ 	.short	(.L_102 - .L_101)
.L_101:
        /*0004*/ 	.word	0x00000082


	//----- nvinfo : EIATTR_KPARAM_INFO
	.align		4
.L_102:
        /*0008*/ 	.byte	0x04, 0x17
        /*000a*/ 	.short	(.L_104 - .L_103)
.L_103:
        /*000c*/ 	.word	0x00000000
        /*0010*/ 	.short	0x0000
        /*0012*/ 	.short	0x0000
        /*0014*/ 	.byte	0x00, 0xf0, 0x01, 0x2a


	//----- nvinfo : EIATTR_SPARSE_MMA_MASK
	.align		4
.L_104:
        /*0018*/ 	.byte	0x03, 0x50
        /*001a*/ 	.short	0x0000


	//----- nvinfo : EIATTR_MAXREG_COUNT
	.align		4
        /*001c*/ 	.byte	0x03, 0x1b
        /*001e*/ 	.short	0x0080


	//----- nvinfo : EIATTR_MERCURY_ISA_VERSION
	.align		4
        /*0020*/ 	.byte	0x03, 0x5f
        /*0022*/ 	.short	0x0101


	//----- nvinfo : EIATTR_VRC_CTA_INIT_COUNT
	.align		4
        /*0024*/ 	.byte	0x02, 0x4a
	.zero		1
	.zero		1


	//----- nvinfo : EIATTR_EXIT_INSTR_OFFSETS
	.align		4
        /*0028*/ 	.byte	0x04, 0x1c
        /*002a*/ 	.short	(.L_106 - .L_105)


	//   ....[0]....
.L_105:
        /*002c*/ 	.word	0x00000010


	//----- nvinfo : EIATTR_MAX_THREADS
	.align		4
.L_106:
        /*0030*/ 	.byte	0x04, 0x05
        /*0032*/ 	.short	(.L_108 - .L_107)
.L_107:
        /*0034*/ 	.word	0x00000200
        /*0038*/ 	.word	0x00000001
        /*003c*/ 	.word	0x00000001


	//----- nvinfo : EIATTR_CBANK_PARAM_SIZE
	.align		4
.L_108:
        /*0040*/ 	.byte	0x03, 0x19
        /*0042*/ 	.short	0x0a80


	//----- nvinfo : EIATTR_PARAM_CBANK
	.align		4
        /*0044*/ 	.byte	0x04, 0x0a
        /*0046*/ 	.short	(.L_110 - .L_109)
	.align		4
.L_109:
        /*0048*/ 	.word	index@(.nv.constant0._ZN7cutlass13device_kernelIN5flash11enable_sm90INS1_16FlashAttnFwdSm90INS1_25CollectiveMainloopFwdSm90ILi2EN4cute5tupleIJNS5_1CILi1EEES8_S8_EEENS6_IJNS7_ILi192EEENS7_ILi128EEENS7_ILi64EEEEEELi64ENS_10bfloat16_tEfNS_4arch4Sm90ELb0ELb1ELb1ELb0ELb0ELb0ELb0ELb1ELb1ELb1ELb0ELb0EEENS1_21CollectiveEpilogueFwdINS6_IJSA_SC_SB_EEES9_SE_SG_Li384ELb0ELb1ELb0ELb0EEENS1_30DynamicPersistentTileSchedulerILi384ELi128ELb0ELb1ELb1EEEEEEEEEvNT_6ParamsE)
        /*004c*/ 	.short	0x0380
        /*004e*/ 	.short	0x0a80


	//----- nvinfo : EIATTR_SW_WAR
	.align		4
.L_110:
        /*0050*/ 	.byte	0x04, 0x36
        /*0052*/ 	.short	(.L_112 - .L_111)
.L_111:
        /*0054*/ 	.word	0x00000008
.L_112:


//--------------------- .nv.info._ZN7cutlass13device_kernelIN5flash11enable_sm90INS1_16FlashAttnFwdSm90INS1_25CollectiveMainloopFwdSm90ILi2EN4cute5tupleIJNS5_1CILi1EEES8_S8_EEENS6_IJNS7_ILi192EEENS7_ILi128EEENS7_ILi64EEEEEELi64ENS_10bfloat16_tEfNS_4arch4Sm90ELb0ELb1ELb1ELb1ELb0ELb0ELb0ELb1ELb1ELb1ELb0ELb0EEENS1_21CollectiveEpilogueFwdINS6_IJSA_SC_SB_EEES9_SE_SG_Li384ELb1ELb1ELb0ELb0EEENS1_36VarlenDynamicPersistentTileSchedulerILi192ELi128ELi384ELi128ELb0ELb1ELb1ELb1ELb0ELb1EEEEEEEEEvNT_6ParamsE --------------------------
	.section	.nv.info._ZN7cutlass13device_kernelIN5flash11enable_sm90INS1_16FlashAttnFwdSm90INS1_25CollectiveMainloopFwdSm90ILi2EN4cute5tupleIJNS5_1CILi1EEES8_S8_EEENS6_IJNS7_ILi192EEENS7_ILi128EEENS7_ILi64EEEEEELi64ENS_10bfloat16_tEfNS_4arch4Sm90ELb0ELb1ELb1ELb1ELb0ELb0ELb0ELb1ELb1ELb1ELb0ELb0EEENS1_21CollectiveEpilogueFwdINS6_IJSA_SC_SB_EEES9_SE_SG_Li384ELb1ELb1ELb0ELb0EEENS1_36VarlenDynamicPersistentTileSchedulerILi192ELi128ELi384ELi128ELb0ELb1ELb1ELb1ELb0ELb1EEEEEEEEEvNT_6ParamsE,"",@"SHT_CUDA_INFO"
	.sectionflags	@""
	.align	4


	//----- nvinfo : EIATTR_CUDA_API_VERSION
	.align		4
        /*0000*/ 	.byte	0x04, 0x37
        /*0002*/ 	.short	(.L_114 - .L_113)
.L_113:
        /*0004*/ 	.word	0x00000082


	//----- nvinfo : EIATTR_KPARAM_INFO
	.align		4
.L_114:
        /*0008*/ 	.byte	0x04, 0x17
        /*000a*/ 	.short	(.L_116 - .L_115)
.L_115:
        /*000c*/ 	.word	0x00000000
        /*0010*/ 	.short	0x0000
        /*0012*/ 	.short	0x0000
        /*0014*/ 	.byte	0x00, 0xf0, 0x01, 0x2a


	//----- nvinfo : EIATTR_SPARSE_MMA_MASK
	.align		4
.L_116:
        /*0018*/ 	.byte	0x03, 0x50
        /*001a*/ 	.short	0x0000


	//----- nvinfo : EIATTR_MAXREG_COUNT
	.align		4
        /*001c*/ 	.byte	0x03, 0x1b
        /*001e*/ 	.short	0x0080


	//----- nvinfo : EIATTR_MERCURY_ISA_VERSION
	.align		4
        /*0020*/ 	.byte	0x03, 0x5f
        /*0022*/ 	.short	0x0101


	//----- nvinfo : EIATTR_VRC_CTA_INIT_COUNT
	.align		4
        /*0024*/ 	.byte	0x02, 0x4a
	.zero		1
	.zero		1


	//----- nvinfo : EIATTR_EXIT_INSTR_OFFSETS
	.align		4
        /*0028*/ 	.byte	0x04, 0x1c
        /*002a*/ 	.short	(.L_118 - .L_117)


	//   ....[0]....
.L_117:
        /*002c*/ 	.word	0x00000010


	//----- nvinfo : EIATTR_MAX_THREADS
	.align		4
.L_118:
        /*0030*/ 	.byte	0x04, 0x05
        /*0032*/ 	.short	(.L_120 - .L_119)
.L_119:
        /*0034*/ 	.word	0x00000200
        /*0038*/ 	.word	0x00000001
        /*003c*/ 	.word	0x00000001


	//----- nvinfo : EIATTR_CBANK_PARAM_SIZE
	.align		4
.L_120:
        /*0040*/ 	.byte	0x03, 0x19
        /*0042*/ 	.short	0x0a80


	//----- nvinfo : EIATTR_PARAM_CBANK
	.align		4
        /*0044*/ 	.byte	0x04, 0x0a
        /*0046*/ 	.short	(.L_122 - .L_121)
	.align		4
.L_121:
        /*0048*/ 	.word	index@(.nv.constant0._ZN7cutlass13device_kernelIN5flash11enable_sm90INS1_16FlashAttnFwdSm90INS1_25CollectiveMainloopFwdSm90ILi2EN4cute5tupleIJNS5_1CILi1EEES8_S8_EEENS6_IJNS7_ILi192EEENS7_ILi128EEENS7_ILi64EEEEEELi64ENS_10bfloat16_tEfNS_4arch4Sm90ELb0ELb1ELb1ELb1ELb0ELb0ELb0ELb1ELb1ELb1ELb0ELb0EEENS1_21CollectiveEpilogueFwdINS6_IJSA_SC_SB_EEES9_SE_SG_Li384ELb1ELb1ELb0ELb0EEENS1_36VarlenDynamicPersistentTileSchedulerILi192ELi128ELi384ELi128ELb0ELb1ELb1ELb1ELb0ELb1EEEEEEEEEvNT_6ParamsE)
        /*004c*/ 	.short	0x0380
        /*004e*/ 	.short	0x0a80


	//----- nvinfo : EIATTR_SW_WAR
	.align		4
.L_122:
        /*0050*/ 	.byte	0x04, 0x36
        /*0052*/ 	.short	(.L_124 - .L_123)
.L_123:
        /*0054*/ 	.word	0x00000008
.L_124:


//--------------------- .nv.info._ZN7cutlass13device_kernelIN5flash11enable_sm90INS1_16FlashAttnFwdSm90INS1_25CollectiveMainloopFwdSm90ILi2EN4cute5tupleIJNS5_1CILi1EEES8_S8_EEENS6_IJNS7_ILi192EEENS7_ILi128EEENS7_ILi64EEEEEELi64ENS_10bfloat16_tEfNS_4arch4Sm90ELb0ELb1ELb1ELb1ELb0ELb1ELb0ELb1ELb1ELb1ELb0ELb0EEENS1_21CollectiveEpilogueFwdINS6_IJSA_SC_SB_EEES9_SE_SG_Li384ELb1ELb1ELb0ELb0EEENS1_36VarlenDynamicPersistentTileSchedulerILi192ELi128ELi384ELi128ELb0ELb1ELb1ELb1ELb0ELb1EEEEEEEEEvNT_6ParamsE --------------------------
	.section	.nv.info._ZN7cutlass13device_kernelIN5flash11enable_sm90INS1_16FlashAttnFwdSm90INS1_25CollectiveMainloopFwdSm90ILi2EN4cute5tupleIJNS5_1CILi1EEES8_S8_EEENS6_IJNS7_ILi192EEENS7_ILi128EEENS7_ILi64EEEEEELi64ENS_10bfloat16_tEfNS_4arch4Sm90ELb0ELb1ELb1ELb1ELb0ELb1ELb0ELb1ELb1ELb1ELb0ELb0EEENS1_21CollectiveEpilogueFwdINS6_IJSA_SC_SB_EEES9_SE_SG_Li384ELb1ELb1ELb0ELb0EEENS1_36VarlenDynamicPersistentTileSchedulerILi192ELi128ELi384ELi128ELb0ELb1ELb1ELb1ELb0ELb1EEEEEEEEEvNT_6ParamsE,"",@"SHT_CUDA_INFO"
	.sectionflags	@""
	.align	4


	//----- nvinfo : EIATTR_CUDA_API_VERSION
	.align		4
        /*0000*/ 	.byte	0x04, 0x37
        /*0002*/ 	.short	(.L_126 - .L_125)
.L_125:
        /*0004*/ 	.word	0x00000082


	//----- nvinfo : EIATTR_KPARAM_INFO
	.align		4
.L_126:
        /*0008*/ 	.byte	0x04, 0x17
        /*000a*/ 	.short	(.L_128 - .L_127)
.L_127:
        /*000c*/ 	.word	0x00000000
        /*0010*/ 	.short	0x0000
        /*0012*/ 	.short	0x0000
        /*0014*/ 	.byte	0x00, 0xf0, 0x01, 0x2a


	//----- nvinfo : EIATTR_SPARSE_MMA_MASK
	.align		4
.L_128:
        /*0018*/ 	.byte	0x03, 0x50
        /*001a*/ 	.short	0x0000


	//----- nvinfo : EIATTR_MAXREG_COUNT
	.align		4
        /*001c*/ 	.byte	0x03, 0x1b
        /*001e*/ 	.short	0x0080


	//----- nvinfo : EIATTR_MERCURY_ISA_VERSION
	.align		4
        /*0020*/ 	.byte	0x03, 0x5f
        /*0022*/ 	.short	0x0101


	//----- nvinfo : EIATTR_VRC_CTA_INIT_COUNT
	.align		4
        /*0024*/ 	.byte	0x02, 0x4a
	.zero		1
	.zero		1


	//----- nvinfo : EIATTR_EXIT_INSTR_OFFSETS
	.align		4
        /*0028*/ 	.byte	0x04, 0x1c
        /*002a*/ 	.short	(.L_130 - .L_129)


	//   ....[0]....
.L_129:
        /*002c*/ 	.word	0x00000010


	//----- nvinfo : EIATTR_MAX_THREADS
	.align		4
.L_130:
        /*0030*/ 	.byte	0x04, 0x05
        /*0032*/ 	.short	(.L_132 - .L_131)
.L_131:
        /*0034*/ 	.word	0x00000200
        /*0038*/ 	.word	0x00000001
        /*003c*/ 	.word	0x00000001


	//----- nvinfo : EIATTR_CBANK_PARAM_SIZE
	.align		4
.L_132:
        /*0040*/ 	.byte	0x03, 0x19
        /*0042*/ 	.short	0x0a80


	//----- nvinfo : EIATTR_PARAM_CBANK
	.align		4
        /*0044*/ 	.byte	0x04, 0x0a
        /*0046*/ 	.short	(.L_134 - .L_133)
	.align		4
.L_133:
        /*0048*/ 	.word	index@(.nv.constant0._ZN7cutlass13device_kernelIN5flash11enable_sm90INS1_16FlashAttnFwdSm90INS1_25CollectiveMainloopFwdSm90ILi2EN4cute5tupleIJNS5_1CILi1EEES8_S8_EEENS6_IJNS7_ILi192EEENS7_ILi128EEENS7_ILi64EEEEEELi64ENS_10bfloat16_tEfNS_4arch4Sm90ELb0ELb1ELb1ELb1ELb0ELb1ELb0ELb1ELb1ELb1ELb0ELb0EEENS1_21CollectiveEpilogueFwdINS6_IJSA_SC_SB_EEES9_SE_SG_Li384ELb1ELb1ELb0ELb0EEENS1_36VarlenDynamicPersistentTileSchedulerILi192ELi128ELi384ELi128ELb0ELb1ELb1ELb1ELb0ELb1EEEEEEEEEvNT_6ParamsE)
        /*004c*/ 	.short	0x0380
        /*004e*/ 	.short	0x0a80


	//----- nvinfo : EIATTR_SW_WAR
	.align		4
.L_134:
        /*0050*/ 	.byte	0x04, 0x36
        /*0052*/ 	.short	(.L_136 - .L_135)
.L_135:
        /*0054*/ 	.word	0x00000008
.L_136:


//--------------------- .nv.info._ZN7cutlass13device_kernelIN5flash11enable_sm90INS1_16FlashAttnFwdSm90INS1_25CollectiveMainloopFwdSm90ILi2EN4cute5tupleIJNS5_1CILi1EEES8_S8_EEENS6_IJNS7_ILi192EEENS7_ILi128EEENS7_ILi64EEEEEELi64ENS_10bfloat16_tEfNS_4arch4Sm90ELb1ELb0ELb1ELb0ELb0ELb0ELb0ELb1ELb1ELb1ELb0ELb0EEENS1_21CollectiveEpilogueFwdINS6_IJSA_SC_SB_EEES9_SE_SG_Li384ELb0ELb1ELb0ELb0EEENS1_30DynamicPersistentTileSchedulerILi384ELi128ELb0ELb1ELb1EEEEEEEEEvNT_6ParamsE --------------------------
	.section	.nv.info._ZN7cutlass13device_kernelIN5flash11enable_sm90INS1_16FlashAttnFwdSm90INS1_25CollectiveMainloopFwdSm90ILi2EN4cute5tupleIJNS5_1CILi1EEES8_S8_EEENS6_IJNS7_ILi192EEENS7_ILi128EEENS7_ILi64EEEEEELi64ENS_10bfloat16_tEfNS_4arch4Sm90ELb1ELb0ELb1ELb0ELb0ELb0ELb0ELb1ELb1ELb1ELb0ELb0EEENS1_21CollectiveEpilogueFwdINS6_IJSA_SC_SB_EEES9_SE_SG_Li384ELb0ELb1ELb0ELb0EEENS1_30DynamicPersistentTileSchedulerILi384ELi128ELb0ELb1ELb1EEEEEEEEEvNT_6ParamsE,"",@"SHT_CUDA_INFO"
	.sectionflags	@""
	.align	4


	//----- nvinfo : EIATTR_CUDA_API_VERSION
	.align		4
        /*0000*/ 	.byte	0x04, 0x37
        /*0002*/ 	.short	(.L_138 - .L_137)
.L_137:
        /*0004*/ 	.word	0x00000082


	//----- nvinfo : EIATTR_KPARAM_INFO
	.align		4
.L_138:
        /*0008*/ 	.byte	0x04, 0x17
        /*000a*/ 	.short	(.L_140 - .L_139)
.L_139:
        /*000c*/ 	.word	0x00000000
        /*0010*/ 	.short	0x0000
        /*0012*/ 	.short	0x0000
        /*0014*/ 	.byte	0x00, 0xf0, 0x01, 0x2a


	//----- nvinfo : EIATTR_SPARSE_MMA_MASK
	.align		4
.L_140:
        /*0018*/ 	.byte	0x03, 0x50
        /*001a*/ 	.short	0x0000


	//----- nvinfo : EIATTR_MAXREG_COUNT
	.align		4
        /*001c*/ 	.byte	0x03, 0x1b
        /*001e*/ 	.short	0x0080


	//----- nvinfo : EIATTR_MERCURY_ISA_VERSION
	.align		4
        /*0020*/ 	.byte	0x03, 0x5f
        /*0022*/ 	.short	0x0101


	//----- nvinfo : EIATTR_VRC_CTA_INIT_COUNT
	.align		4
        /*0024*/ 	.byte	0x02, 0x4a
	.zero		1
	.zero		1


	//----- nvinfo : EIATTR_EXIT_INSTR_OFFSETS
	.align		4
        /*0028*/ 	.byte	0x04, 0x1c
        /*002a*/ 	.short	(.L_142 - .L_141)


	//   ....[0]....
.L_141:
        /*002c*/ 	.word	0x00000010


	//----- nvinfo : EIATTR_MAX_THREADS
	.align		4
.L_142:
        /*0030*/ 	.byte	0x04, 0x05
        /*0032*/ 	.short	(.L_144 - .L_143)
.L_143:
        /*0034*/ 	.word	0x00000200
        /*0038*/ 	.word	0x00000001
        /*003c*/ 	.word	0x00000001


	//----- nvinfo : EIATTR_CBANK_PARAM_SIZE
	.align		4
.L_144:
        /*0040*/ 	.byte	0x03, 0x19
        /*0042*/ 	.short	0x0a80


	//----- nvinfo : EIATTR_PARAM_CBANK
	.align		4
        /*0044*/ 	.byte	0x04, 0x0a
        /*0046*/ 	.short	(.L_146 - .L_145)
	.align		4
.L_145:
        /*0048*/ 	.word	index@(.nv.constant0._ZN7cutlass13device_kernelIN5flash11enable_sm90INS1_16FlashAttnFwdSm90INS1_25CollectiveMainloopFwdSm90ILi2EN4cute5tupleIJNS5_1CILi1EEES8_S8_EEENS6_IJNS7_ILi192EEENS7_ILi128EEENS7_ILi64EEEEEELi64ENS_10bfloat16_tEfNS_4arch4Sm90ELb1ELb0ELb1ELb0ELb0ELb0ELb0ELb1ELb1ELb1ELb0ELb0EEENS1_21CollectiveEpilogueFwdINS6_IJSA_SC_SB_EEES9_SE_SG_Li384ELb0ELb1ELb0ELb0EEENS1_30DynamicPersistentTileSchedulerILi384ELi128ELb0ELb1ELb1EEEEEEEEEvNT_6ParamsE)
        /*004c*/ 	.short	0x0380
        /*004e*/ 	.short	0x0a80


	//----- nvinfo : EIATTR_SW_WAR
	.align		4
.L_146:
        /*0050*/ 	.byte	0x04, 0x36
        /*0052*/ 	.short	(.L_148 - .L_147)
.L_147:
        /*0054*/ 	.word	0x00000008
.L_148:


//--------------------- .nv.info._ZN7cutlass13device_kernelIN5flash11enable_sm90INS1_16FlashAttnFwdSm90INS1_25CollectiveMainloopFwdSm90ILi2EN4cute5tupleIJNS5_1CILi1EEES8_S8_EEENS6_IJNS7_ILi192EEENS7_ILi128EEENS7_ILi64EEEEEELi64ENS_10bfloat16_tEfNS_4arch4Sm90ELb1ELb0ELb1ELb1ELb0ELb0ELb0ELb1ELb1ELb1ELb0ELb0EEENS1_21CollectiveEpilogueFwdINS6_IJSA_SC_SB_EEES9_SE_SG_Li384ELb1ELb1ELb0ELb0EEENS1_36VarlenDynamicPersistentTileSchedulerILi192ELi128ELi384ELi128ELb0ELb1ELb1ELb1ELb1ELb1EEEEEEEEEvNT_6ParamsE --------------------------
	.section	.nv.info._ZN7cutlass13device_kernelIN5flash11enable_sm90INS1_16FlashAttnFwdSm90INS1_25CollectiveMainloopFwdSm90ILi2EN4cute5tupleIJNS5_1CILi1EEES8_S8_EEENS6_IJNS7_ILi192EEENS7_ILi128EEENS7_ILi64EEEEEELi64ENS_10bfloat16_tEfNS_4arch4Sm90ELb1ELb0ELb1ELb1ELb0ELb0ELb0ELb1ELb1ELb1ELb0ELb0EEENS1_21CollectiveEpilogueFwdINS6_IJSA_SC_SB_EEES9_SE_SG_Li384ELb1ELb1ELb0ELb0EEENS1_36VarlenDynamicPersistentTileSchedulerILi192ELi128ELi384ELi128ELb0ELb1ELb1ELb1ELb1ELb1EEEEEEEEEvNT_6ParamsE,"",@"SHT_CUDA_INFO"
	.sectionflags	@""
	.align	4


	//----- nvinfo : EIATTR_CUDA_API_VERSION
	.align		4
        /*0000*/ 	.byte	0x04, 0x37
        /*0002*/ 	.short	(.L_150 - .L_149)
.L_149:
        /*0004*/ 	.word	0x00000082


	//----- nvinfo : EIATTR_KPARAM_INFO
	.align		4
.L_150:
        /*0008*/ 	.byte	0x04, 0x17
        /*000a*/ 	.short	(.L_152 - .L_151)
.L_151:
        /*000c*/ 	.word	0x00000000
        /*0010*/ 	.short	0x0000
        /*0012*/ 	.short	0x0000
        /*0014*/ 	.byte	0x00, 0xf0, 0x01, 0x2a


	//----- nvinfo : EIATTR_SPARSE_MMA_MASK
	.align		4
.L_152:
        /*0018*/ 	.byte	0x03, 0x50
        /*001a*/ 	.short	0x0000


	//----- nvinfo : EIATTR_MAXREG_COUNT
	.align		4
        /*001c*/ 	.byte	0x03, 0x1b
        /*001e*/ 	.short	0x0080


	//----- nvinfo : EIATTR_MERCURY_ISA_VERSION
	.align		4
        /*0020*/ 	.byte	0x03, 0x5f
        /*0022*/ 	.short	0x0101


	//----- nvinfo : EIATTR_VRC_CTA_INIT_COUNT
	.align		4
        /*0024*/ 	.byte	0x02, 0x4a
	.zero		1
	.zero		1


	//----- nvinfo : EIATTR_EXIT_INSTR_OFFSETS
	.align		4
        /*0028*/ 	.byte	0x04, 0x1c
        /*002a*/ 	.short	(.L_154 - .L_153)


	//   ....[0]....
.L_153:
        /*002c*/ 	.word	0x00000010


	//----- nvinfo : EIATTR_MAX_THREADS
	.align		4
.L_154:
        /*0030*/ 	.byte	0x04, 0x05
        /*0032*/ 	.short	(.L_156 - .L_155)
.L_155:
        /*0034*/ 	.word	0x00000200
        /*0038*/ 	.word	0x00000001
        /*003c*/ 	.word	0x00000001


	//----- nvinfo : EIATTR_CBANK_PARAM_SIZE
	.align		4
.L_156:
        /*0040*/ 	.byte	0x03, 0x19
        /*0042*/ 	.short	0x0a80


	//----- nvinfo : EIATTR_PARAM_CBANK
	.align		4
        /*0044*/ 	.byte	0x04, 0x0a
        /*0046*/ 	.short	(.L_158 - .L_157)
	.align		4
.L_157:
        /*0048*/ 	.word	index@(.nv.constant0._ZN7cutlass13device_kernelIN5flash11enable_sm90INS1_16FlashAttnFwdSm90INS1_25CollectiveMainloopFwdSm90ILi2EN4cute5tupleIJNS5_1CILi1EEES8_S8_EEENS6_IJNS7_ILi192EEENS7_ILi128EEENS7_ILi64EEEEEELi64ENS_10bfloat16_tEfNS_4arch4Sm90ELb1ELb0ELb1ELb1ELb0ELb0ELb0ELb1ELb1ELb1ELb0ELb0EEENS1_21CollectiveEpilogueFwdINS6_IJSA_SC_SB_EEES9_SE_SG_Li384ELb1ELb1ELb0ELb0EEENS1_36VarlenDynamicPersistentTileSchedulerILi192ELi128ELi384ELi128ELb0ELb1ELb1ELb1ELb1ELb1EEEEEEEEEvNT_6ParamsE)
        /*004c*/ 	.short	0x0380
        /*004e*/ 	.short	0x0a80


	//----- nvinfo : EIATTR_SW_WAR
	.align		4
.L_158:
        /*0050*/ 	.byte	0x04, 0x36
        /*0052*/ 	.short	(.L_160 - .L_159)
.L_159:
        /*0054*/ 	.word	0x00000008
.L_160:


//--------------------- .nv.info._ZN7cutlass13device_kernelIN5flash11enable_sm90INS1_16FlashAttnFwdSm90INS1_25CollectiveMainloopFwdSm90ILi2EN4cute5tupleIJNS5_1CILi1EEES8_S8_EEENS6_IJNS7_ILi192EEENS7_ILi128EEENS7_ILi64EEEEEELi64ENS_10bfloat16_tEfNS_4arch4Sm90ELb1ELb0ELb1ELb1ELb0ELb1ELb0ELb1ELb1ELb1ELb0ELb0EEENS1_21CollectiveEpilogueFwdINS6_IJSA_SC_SB_EEES9_SE_SG_Li384ELb1ELb1ELb0ELb0EEENS1_36VarlenDynamicPersistentTileSchedulerILi192ELi128ELi384ELi128ELb0ELb1ELb1ELb1ELb1ELb1EEEEEEEEEvNT_6ParamsE --------------------------
	.section	.nv.info._ZN7cutlass13device_kernelIN5flash11enable_sm90INS1_16FlashAttnFwdSm90INS1_25CollectiveMainloopFwdSm90ILi2EN4cute5tupleIJNS5_1CILi1EEES8_S8_EEENS6_IJNS7_ILi192EEENS7_ILi128EEENS7_ILi64EEEEEELi64ENS_10bfloat16_tEfNS_4arch4Sm90ELb1ELb0ELb1ELb1ELb0ELb1ELb0ELb1ELb1ELb1ELb0ELb0EEENS1_21CollectiveEpilogueFwdINS6_IJSA_SC_SB_EEES9_SE_SG_Li384ELb1ELb1ELb0ELb0EEENS1_36VarlenDynamicPersistentTileSchedulerILi192ELi128ELi384ELi128ELb0ELb1ELb1ELb1ELb1ELb1EEEEEEEEEvNT_6ParamsE,"",@"SHT_CUDA_INFO"
	.sectionflags	@""
	.align	4


	//----- nvinfo : EIATTR_CUDA_API_VERSION
	.align		4
        /*0000*/ 	.byte	0x04, 0x37
        /*0002*/ 	.short	(.L_162 - .L_161)
.L_161:
        /*0004*/ 	.word	0x00000082


	//----- nvinfo : EIATTR_KPARAM_INFO
	.align		4
.L_162:
        /*0008*/ 	.byte	0x04, 0x17
        /*000a*/ 	.short	(.L_164 - .L_163)
.L_163:
        /*000c*/ 	.word	0x00000000
        /*0010*/ 	.short	0x0000
        /*0012*/ 	.short	0x0000
        /*0014*/ 	.byte	0x00, 0xf0, 0x01, 0x2a


	//----- nvinfo : EIATTR_SPARSE_MMA_MASK
	.align		4
.L_164:
        /*0018*/ 	.byte	0x03, 0x50
        /*001a*/ 	.short	0x0000


	//----- nvinfo : EIATTR_MAXREG_COUNT
	.align		4
        /*001c*/ 	.byte	0x03, 0x1b
        /*001e*/ 	.short	0x0080


	//----- nvinfo : EIATTR_MERCURY_ISA_VERSION
	.align		4
        /*0020*/ 	.byte	0x03, 0x5f
        /*0022*/ 	.short	0x0101


	//----- nvinfo : EIATTR_VRC_CTA_INIT_COUNT
	.align		4
        /*0024*/ 	.byte	0x02, 0x4a
	.zero		1
	.zero		1


	//----- nvinfo : EIATTR_EXIT_INSTR_OFFSETS
	.align		4
        /*0028*/ 	.byte	0x04, 0x1c
        /*002a*/ 	.short	(.L_166 - .L_165)


	//   ....[0]....
.L_165:
        /*002c*/ 	.word	0x00000010


	//----- nvinfo : EIATTR_MAX_THREADS
	.align		4
.L_166:
        /*0030*/ 	.byte	0x04, 0x05
        /*0032*/ 	.short	(.L_168 - .L_167)
.L_167:
        /*0034*/ 	.word	0x00000200
        /*0038*/ 	.word	0x00000001
        /*003c*/ 	.word	0x00000001


	//----- nvinfo : EIATTR_CBANK_PARAM_SIZE
	.align		4
.L_168:
        /*0040*/ 	.byte	0x03, 0x19
        /*0042*/ 	.short	0x0a80


	//----- nvinfo : EIATTR_PARAM_CBANK
	.align		4
        /*0044*/ 	.byte	0x04, 0x0a
        /*0046*/ 	.short	(.L_170 - .L_169)
	.align		4
.L_169:
        /*0048*/ 	.word	index@(.nv.constant0._ZN7cutlass13device_kernelIN5flash11enable_sm90INS1_16FlashAttnFwdSm90INS1_25CollectiveMainloopFwdSm90ILi2EN4cute5tupleIJNS5_1CILi1EEES8_S8_EEENS6_IJNS7_ILi192EEENS7_ILi128EEENS7_ILi64EEEEEELi64ENS_10bfloat16_tEfNS_4arch4Sm90ELb1ELb0ELb1ELb1ELb0ELb1ELb0ELb1ELb1ELb1ELb0ELb0EEENS1_21CollectiveEpilogueFwdINS6_IJSA_SC_SB_EEES9_SE_SG_Li384ELb1ELb1ELb0ELb0EEENS1_36VarlenDynamicPersistentTileSchedulerILi192ELi128ELi384ELi128ELb0ELb1ELb1ELb1ELb1ELb1EEEEEEEEEvNT_6ParamsE)
        /*004c*/ 	.short	0x0380
        /*004e*/ 	.short	0x0a80


	//----- nvinfo : EIATTR_SW_WAR
	.align		4
.L_170:
        /*0050*/ 	.byte	0x04, 0x36
        /*0052*/ 	.short	(.L_172 - .L_171)
.L_171:
        /*0054*/ 	.word	0x00000008
.L_172:


//--------------------- .nv.callgraph             --------------------------
	.section	.nv.callgraph,"",@"SHT_CUDA_CALLGRAPH"
	.align	4
	.sectionentsize	8
	.align		4
        /*0000*/ 	.word	0x00000000
	.align		4
        /*0004*/ 	.word	0xffffffff
	.align		4
        /*0008*/ 	.word	0x00000000
	.align		4
        /*000c*/ 	.word	0xfffffffe
	.align		4
        /*0010*/ 	.word	0x00000000
	.align		4
        /*0014*/ 	.word	0xfffffffd
	.align		4
        /*0018*/ 	.word	0x00000000
	.align		4
        /*001c*/ 	.word	0xfffffffc


//--------------------- .nv.constant4             --------------------------
	.section	.nv.constant4,"a",@progbits
	.align	8
	.align		8
.nv.constant4:
        /*0000*/ 	.dword	_ZN81_INTERNAL_c6180452_45_flash_fwd_hdim64_bf16_softcap_packgqa_sm90_cu_744032ad_36364cuda3std3__45__cpo5beginE
	.align		8
        /*0008*/ 	.dword	_ZN81_INTERNAL_c6180452_45_flash_fwd_hdim64_bf16_softcap_packgqa_sm90_cu_744032ad_36364cuda3std3__45__cpo3endE
	.align		8
        /*0010*/ 	.dword	_ZN81_INTERNAL_c6180452_45_flash_fwd_hdim64_bf16_softcap_packgqa_sm90_cu_744032ad_36364cuda3std3__45__cpo6cbeginE
	.align		8
        /*0018*/ 	.dword	_ZN81_INTERNAL_c6180452_45_flash_fwd_hdim64_bf16_softcap_packgqa_sm90_cu_744032ad_36364cuda3std3__45__cpo4cendE
	.align		8
        /*0020*/ 	.dword	_ZN81_INTERNAL_c6180452_45_flash_fwd_hdim64_bf16_softcap_packgqa_sm90_cu_744032ad_36364cuda3std3__483_GLOBAL__N__c6180452_45_flash_fwd_hdim64_bf16_softcap_packgqa_sm90_cu_744032ad_36366ignoreE
	.align		8
        /*0028*/ 	.dword	_ZN81_INTERNAL_c6180452_45_flash_fwd_hdim64_bf16_softcap_packgqa_sm90_cu_744032ad_36364cuda3std3__419piecewise_constructE
	.align		8
        /*0030*/ 	.dword	_ZN81_INTERNAL_c6180452_45_flash_fwd_hdim64_bf16_softcap_packgqa_sm90_cu_744032ad_36364cuda3std3__48in_placeE
	.align		8
        /*0038*/ 	.dword	_ZN81_INTERNAL_c6180452_45_flash_fwd_hdim64_bf16_softcap_packgqa_sm90_cu_744032ad_36364cuda3std6ranges3__45__cpo4swapE
	.align		8
        /*0040*/ 	.dword	_ZN81_INTERNAL_c6180452_45_flash_fwd_hdim64_bf16_softcap_packgqa_sm90_cu_744032ad_36364cuda3std6ranges3__45__cpo9iter_moveE
	.align		8
        /*0048*/ 	.dword	_ZN81_INTERNAL_c6180452_45_flash_fwd_hdim64_bf16_softcap_packgqa_sm90_cu_744032ad_36364cute7productE
	.align		8
        /*0050*/ 	.dword	_ZN81_INTERNAL_c6180452_45_flash_fwd_hdim64_bf16_softcap_packgqa_sm90_cu_744032ad_36364cute1_E


//--------------------- .text._ZN7cutlass13device_kernelIN5flash11enable_sm90INS1_16FlashAttnFwdSm90INS1_25CollectiveMainloopFwdSm90ILi2EN4cute5tupleIJNS5_1CILi1EEES8_S8_EEENS6_IJNS7_ILi192EEESA_NS7_ILi64EEEEEELi64ENS_10bfloat16_tEfNS_4arch4Sm90ELb0ELb0ELb1ELb0ELb0ELb0ELb0ELb0ELb1ELb1ELb0ELb0EEENS1_21CollectiveEpilogueFwdINS6_IJSA_SB_SA_EEES9_SD_SF_Li384ELb0ELb1ELb0ELb0EEENS1_29StaticPersistentTileSchedulerILb0EEEEEEEEEvNT_6ParamsE --------------------------
	.section	.text._ZN7cutlass13device_kernelIN5flash11enable_sm90INS1_16FlashAttnFwdSm90INS1_25CollectiveMainloopFwdSm90ILi2EN4cute5tupleIJNS5_1CILi1EEES8_S8_EEENS6_IJNS7_ILi192EEESA_NS7_ILi64EEEEEELi64ENS_10bfloat16_tEfNS_4arch4Sm90ELb0ELb0ELb1ELb0ELb0ELb0ELb0ELb0ELb1ELb1ELb0ELb0EEENS1_21CollectiveEpilogueFwdINS6_IJSA_SB_SA_EEES9_SD_SF_Li384ELb0ELb1ELb0ELb0EEENS1_29StaticPersistentTileSchedulerILb0EEEEEEEEEvNT_6ParamsE,"ax",@progbits
	.align	128
.text._ZN7cutlass13device_kernelIN5flash11enable_sm90INS1_16FlashAttnFwdSm90INS1_25CollectiveMainloopFwdSm90ILi2EN4cute5tupleIJNS5_1CILi1EEES8_S8_EEENS6_IJNS7_ILi192EEESA_NS7_ILi64EEEEEELi64ENS_10bfloat16_tEfNS_4arch4Sm90ELb0ELb0ELb1ELb0ELb0ELb0ELb0ELb0ELb1ELb1ELb0ELb0EEENS1_21CollectiveEpilogueFwdINS6_IJSA_SB_SA_EEES9_SD_SF_Li384ELb0ELb1ELb0ELb0EEENS1_29StaticPersistentTileSchedulerILb0EEEEEEEEEvNT_6ParamsE:
        .type           _ZN7cutlass13device_kernelIN5flash11enable_sm90INS1_16FlashAttnFwdSm90INS1_25CollectiveMainloopFwdSm90ILi2EN4cute5tupleIJNS5_1CILi1EEES8_S8_EEENS6_IJNS7_ILi192EEESA_NS7_ILi64EEEEEELi64ENS_10bfloat16_tEfNS_4arch4Sm90ELb0ELb0ELb1ELb0ELb0ELb0ELb0ELb0ELb1ELb1ELb0ELb0EEENS1_21CollectiveEpilogueFwdINS6_IJSA_SB_SA_EEES9_SD_SF_Li384ELb0ELb1ELb0ELb0EEENS1_29StaticPersistentTileSchedulerILb0EEEEEEEEEvNT_6ParamsE,@function
        .size           _ZN7cutlass13device_kernelIN5flash11enable_sm90INS1_16FlashAttnFwdSm90INS1_25CollectiveMainloopFwdSm90ILi2EN4cute5tupleIJNS5_1CILi1EEES8_S8_EEENS6_IJNS7_ILi192EEESA_NS7_ILi64EEEEEELi64ENS_10bfloat16_tEfNS_4arch4Sm90ELb0ELb0ELb1ELb0ELb0ELb0ELb0ELb0ELb1ELb1ELb0ELb0EEENS1_21CollectiveEpilogueFwdINS6_IJSA_SB_SA_EEES9_SD_SF_Li384ELb0ELb1ELb0ELb0EEENS1_29StaticPersistentTileSchedulerILb0EEEEEEEEEvNT_6ParamsE,(.L_x_9 - _ZN7cutlass13device_kernelIN5flash11enable_sm90INS1_16FlashAttnFwdSm90INS1_25CollectiveMainloopFwdSm90ILi2EN4cute5tupleIJNS5_1CILi1EEES8_S8_EEENS6_IJNS7_ILi192EEESA_NS7_ILi64EEEEEELi64ENS_10bfloat16_tEfNS_4arch4Sm90ELb0ELb0ELb1ELb0ELb0ELb0ELb0ELb0ELb1ELb1ELb0ELb0EEENS1_21CollectiveEpilogueFwdINS6_IJSA_SB_SA_EEES9_SD_SF_Li384ELb0ELb1ELb0ELb0EEENS1_29StaticPersistentTileSchedulerILb0EEEEEEEEEvNT_6ParamsE)
        .other          _ZN7cutlass13device_kernelIN5flash11enable_sm90INS1_16FlashAttnFwdSm90INS1_25CollectiveMainloopFwdSm90ILi2EN4cute5tupleIJNS5_1CILi1EEES8_S8_EEENS6_IJNS7_ILi192EEESA_NS7_ILi64EEEEEELi64ENS_10bfloat16_tEfNS_4arch4Sm90ELb0ELb0ELb1ELb0ELb0ELb0ELb0ELb0ELb1ELb1ELb0ELb0EEENS1_21CollectiveEpilogueFwdINS6_IJSA_SB_SA_EEES9_SD_SF_Li384ELb0ELb1ELb0ELb0EEENS1_29StaticPersistentTileSchedulerILb0EEEEEEEEEvNT_6ParamsE,@"STO_CUDA_ENTRY STV_DEFAULT"
_ZN7cutlass13device_kernelIN5flash11enable_sm90INS1_16FlashAttnFwdSm90INS1_25CollectiveMainloopFwdSm90ILi2EN4cute5tupleIJNS5_1CILi1EEES8_S8_EEENS6_IJNS7_ILi192EEESA_NS7_ILi64EEEEEELi64ENS_10bfloat16_tEfNS_4arch4Sm90ELb0ELb0ELb1ELb0ELb0ELb0ELb0ELb0ELb1ELb1ELb0ELb0EEENS1_21CollectiveEpilogueFwdINS6_IJSA_SB_SA_EEES9_SD_SF_Li384ELb0ELb1ELb0ELb0EEENS1_29StaticPersistentTileSchedulerILb0EEEEEEEEEvNT_6ParamsE:
[----:B------:R-:W-:Y:S01]  /*0000*/  LDC R1, c[0x0][0x37c] ;  /* 0x0000df00ff017b82 */ /* 0x000fe20000000800 */
[----:B------:R-:W-:Y:S05]  /*0010*/  EXIT ;  /* 0x000000000000794d */ /* 0x000fea0003800000 */
.L_x_0:
[----:B------:R-:W-:-:S00]  /*0020*/  BRA `(.L_x_0) ;  /* 0xfffffffc00fc7947 */ /* 0x000fc0000383ffff */
[----:B------:R-:W-:-:S00]  /*0030*/  NOP ;  /* 0x0000000000007918 */ /* 0x000fc00000000000 */
        /* <DEDUP_REMOVED lines=12> */
.L_x_9:


//--------------------- .text._ZN7cutlass13device_kernelIN5flash11enable_sm90INS1_16FlashAttnFwdSm90INS1_25CollectiveMainloopFwdSm90ILi2EN4cute5tupleIJNS5_1CILi1EEES8_S8_EEENS6_IJNS7_ILi192EEESA_NS7_ILi64EEEEEELi64ENS_10bfloat16_tEfNS_4arch4Sm90ELb0ELb0ELb1ELb1ELb0ELb0ELb0ELb0ELb1ELb1ELb0ELb0EEENS1_21CollectiveEpilogueFwdINS6_IJSA_SB_SA_EEES9_SD_SF_Li384ELb1ELb1ELb0ELb0EEENS1_36VarlenDynamicPersistentTileSchedulerILi192ELi192ELi384ELi128ELb0ELb1ELb1ELb0ELb1ELb1EEEEEEEEEvNT_6ParamsE --------------------------
	.section	.text._ZN7cutlass13device_kernelIN5flash11enable_sm90INS1_16FlashAttnFwdSm90INS1_25CollectiveMainloopFwdSm90ILi2EN4cute5tupleIJNS5_1CILi1EEES8_S8_EEENS6_IJNS7_ILi192EEESA_NS7_ILi64EEEEEELi64ENS_10bfloat16_tEfNS_4arch4Sm90ELb0ELb0ELb1ELb1ELb0ELb0ELb0ELb0ELb1ELb1ELb0ELb0EEENS1_21CollectiveEpilogueFwdINS6_IJSA_SB_SA_EEES9_SD_SF_Li384ELb1ELb1ELb0ELb0EEENS1_36VarlenDynamicPersistentTileSchedulerILi192ELi192ELi384ELi128ELb0ELb1ELb1ELb0ELb1ELb1EEEEEEEEEvNT_6ParamsE,"ax",@progbits
	.align	128
.text._ZN7cutlass13device_kernelIN5flash11enable_sm90INS1_16FlashAttnFwdSm90INS1_25CollectiveMainloopFwdSm90ILi2EN4cute5tupleIJNS5_1CILi1EEES8_S8_EEENS6_IJNS7_ILi192EEESA_NS7_ILi64EEEEEELi64ENS_10bfloat16_tEfNS_4arch4Sm90ELb0ELb0ELb1ELb1ELb0ELb0ELb0ELb0ELb1ELb1ELb0ELb0EEENS1_21CollectiveEpilogueFwdINS6_IJSA_SB_SA_EEES9_SD_SF_Li384ELb1ELb1ELb0ELb0EEENS1_36VarlenDynamicPersistentTileSchedulerILi192ELi192ELi384ELi128ELb0ELb1ELb1ELb0ELb1ELb1EEEEEEEEEvNT_6ParamsE:
        .type           _ZN7cutlass13device_kernelIN5flash11enable_sm90INS1_16FlashAttnFwdSm90INS1_25CollectiveMainloopFwdSm90ILi2EN4cute5tupleIJNS5_1CILi1EEES8_S8_EEENS6_IJNS7_ILi192EEESA_NS7_ILi64EEEEEELi64ENS_10bfloat16_tEfNS_4arch4Sm90ELb0ELb0ELb1ELb1ELb0ELb0ELb0ELb0ELb1ELb1ELb0ELb0EEENS1_21CollectiveEpilogueFwdINS6_IJSA_SB_SA_EEES9_SD_SF_Li384ELb1ELb1ELb0ELb0EEENS1_36VarlenDynamicPersistentTileSchedulerILi192ELi192ELi384ELi128ELb0ELb1ELb1ELb0ELb1ELb1EEEEEEEEEvNT_6ParamsE,@function
        .size           _ZN7cutlass13device_kernelIN5flash11enable_sm90INS1_16FlashAttnFwdSm90INS1_25CollectiveMainloopFwdSm90ILi2EN4cute5tupleIJNS5_1CILi1EEES8_S8_EEENS6_IJNS7_ILi192EEESA_NS7_ILi64EEEEEELi64ENS_10bfloat16_tEfNS_4arch4Sm90ELb0ELb0ELb1ELb1ELb0ELb0ELb0ELb0ELb1ELb1ELb0ELb0EEENS1_21CollectiveEpilogueFwdINS6_IJSA_SB_SA_EEES9_SD_SF_Li384ELb1ELb1ELb0ELb0EEENS1_36VarlenDynamicPersistentTileSchedulerILi192ELi192ELi384ELi128ELb0ELb1ELb1ELb0ELb1ELb1EEEEEEEEEvNT_6ParamsE,(.L_x_10 - _ZN7cutlass13device_kernelIN5flash11enable_sm90INS1_16FlashAttnFwdSm90INS1_25CollectiveMainloopFwdSm90ILi2EN4cute5tupleIJNS5_1CILi1EEES8_S8_EEENS6_IJNS7_ILi192EEESA_NS7_ILi64EEEEEELi64ENS_10bfloat16_tEfNS_4arch4Sm90ELb0ELb0ELb1ELb1ELb0ELb0ELb0ELb0ELb1ELb1ELb0ELb0EEENS1_21CollectiveEpilogueFwdINS6_IJSA_SB_SA_EEES9_SD_SF_Li384ELb1ELb1ELb0ELb0EEENS1_36VarlenDynamicPersistentTileSchedulerILi192ELi192ELi384ELi128ELb0ELb1ELb1ELb0ELb1ELb1EEEEEEEEEvNT_6ParamsE)
        .other          _ZN7cutlass13device_kernelIN5flash11enable_sm90INS1_16FlashAttnFwdSm90INS1_25CollectiveMainloopFwdSm90ILi2EN4cute5tupleIJNS5_1CILi1EEES8_S8_EEENS6_IJNS7_ILi192EEESA_NS7_ILi64EEEEEELi64ENS_10bfloat16_tEfNS_4arch4Sm90ELb0ELb0ELb1ELb1ELb0ELb0ELb0ELb0ELb1ELb1ELb0ELb0EEENS1_21CollectiveEpilogueFwdINS6_IJSA_SB_SA_EEES9_SD_SF_Li384ELb1ELb1ELb0ELb0EEENS1_36VarlenDynamicPersistentTileSchedulerILi192ELi192ELi384ELi128ELb0ELb1ELb1ELb0ELb1ELb1EEEEEEEEEvNT_6ParamsE,@"STO_CUDA_ENTRY STV_DEFAULT"
_ZN7cutlass13device_kernelIN5flash11enable_sm90INS1_16FlashAttnFwdSm90INS1_25CollectiveMainloopFwdSm90ILi2EN4cute5tupleIJNS5_1CILi1EEES8_S8_EEENS6_IJNS7_ILi192EEESA_NS7_ILi64EEEEEELi64ENS_10bfloat16_tEfNS_4arch4Sm90ELb0ELb0ELb1ELb1ELb0ELb0ELb0ELb0ELb1ELb1ELb0ELb0EEENS1_21CollectiveEpilogueFwdINS6_IJSA_SB_SA_EEES9_SD_SF_Li384ELb1ELb1ELb0ELb0EEENS1_36VarlenDynamicPersistentTileSchedulerILi192ELi192ELi384ELi128ELb0ELb1ELb1ELb0ELb1ELb1EEEEEEEEEvNT_6ParamsE:
[----:B------:R-:W-:Y:S01]  /*0000*/  LDC R1, c[0x0][0x37c] ;  /* 0x0000df00ff017b82 */ /* 0x000fe20000000800 */
[----:B------:R-:W-:Y:S05]  /*0010*/  EXIT ;  /* 0x000000000000794d */ /* 0x000fea0003800000 */
.L_x_1:
        /* <DEDUP_REMOVED lines=14> */
.L_x_10:


//--------------------- .text._ZN7cutlass13device_kernelIN5flash11enable_sm90INS1_16FlashAttnFwdSm90INS1_25CollectiveMainloopFwdSm90ILi2EN4cute5tupleIJNS5_1CILi1EEES8_S8_EEENS6_IJNS7_ILi192EEESA_NS7_ILi64EEEEEELi64ENS_10bfloat16_tEfNS_4arch4Sm90ELb0ELb0ELb1ELb1ELb0ELb1ELb0ELb0ELb1ELb1ELb0ELb0EEENS1_21CollectiveEpilogueFwdINS6_IJSA_SB_SA_EEES9_SD_SF_Li384ELb1ELb1ELb0ELb0EEENS1_36VarlenDynamicPersistentTileSchedulerILi192ELi192ELi384ELi128ELb0ELb1ELb1ELb0ELb1ELb1EEEEEEEEEvNT_6ParamsE --------------------------
	.section	.text._ZN7cutlass13device_kernelIN5flash11enable_sm90INS1_16FlashAttnFwdSm90INS1_25CollectiveMainloopFwdSm90ILi2EN4cute5tupleIJNS5_1CILi1EEES8_S8_EEENS6_IJNS7_ILi192EEESA_NS7_ILi64EEEEEELi64ENS_10bfloat16_tEfNS_4arch4Sm90ELb0ELb0ELb1ELb1ELb0ELb1ELb0ELb0ELb1ELb1ELb0ELb0EEENS1_21CollectiveEpilogueFwdINS6_IJSA_SB_SA_EEES9_SD_SF_Li384ELb1ELb1ELb0ELb0EEENS1_36VarlenDynamicPersistentTileSchedulerILi192ELi192ELi384ELi128ELb0ELb1ELb1ELb0ELb1ELb1EEEEEEEEEvNT_6ParamsE,"ax",@progbits
	.align	128
.text._ZN7cutlass13device_kernelIN5flash11enable_sm90INS1_16FlashAttnFwdSm90INS1_25CollectiveMainloopFwdSm90ILi2EN4cute5tupleIJNS5_1CILi1EEES8_S8_EEENS6_IJNS7_ILi192EEESA_NS7_ILi64EEEEEELi64ENS_10bfloat16_tEfNS_4arch4Sm90ELb0ELb0ELb1ELb1ELb0ELb1ELb0ELb0ELb1ELb1ELb0ELb0EEENS1_21CollectiveEpilogueFwdINS6_IJSA_SB_SA_EEES9_SD_SF_Li384ELb1ELb1ELb0ELb0EEENS1_36VarlenDynamicPersistentTileSchedulerILi192ELi192ELi384ELi128ELb0ELb1ELb1ELb0ELb1ELb1EEEEEEEEEvNT_6ParamsE:
        .type           _ZN7cutlass13device_kernelIN5flash11enable_sm90INS1_16FlashAttnFwdSm90INS1_25CollectiveMainloopFwdSm90ILi2EN4cute5tupleIJNS5_1CILi1EEES8_S8_EEENS6_IJNS7_ILi192EEESA_NS7_ILi64EEEEEELi64ENS_10bfloat16_tEfNS_4arch4Sm90ELb0ELb0ELb1ELb1ELb0ELb1ELb0ELb0ELb1ELb1ELb0ELb0EEENS1_21CollectiveEpilogueFwdINS6_IJSA_SB_SA_EEES9_SD_SF_Li384ELb1ELb1ELb0ELb0EEENS1_36VarlenDynamicPersistentTileSchedulerILi192ELi192ELi384ELi128ELb0ELb1ELb1ELb0ELb1ELb1EEEEEEEEEvNT_6ParamsE,@function
        .size           _ZN7cutlass13device_kernelIN5flash11enable_sm90INS1_16FlashAttnFwdSm90INS1_25CollectiveMainloopFwdSm90ILi2EN4cute5tupleIJNS5_1CILi1EEES8_S8_EEENS6_IJNS7_ILi192EEESA_NS7_ILi64EEEEEELi64ENS_10bfloat16_tEfNS_4arch4Sm90ELb0ELb0ELb1ELb1ELb0ELb1ELb0ELb0ELb1ELb1ELb0ELb0EEENS1_21CollectiveEpilogueFwdINS6_IJSA_SB_SA_EEES9_SD_SF_Li384ELb1ELb1ELb0ELb0EEENS1_36VarlenDynamicPersistentTileSchedulerILi192ELi192ELi384ELi128ELb0ELb1ELb1ELb0ELb1ELb1EEEEEEEEEvNT_6ParamsE,(.L_x_11 - _ZN7cutlass13device_kernelIN5flash11enable_sm90INS1_16FlashAttnFwdSm90INS1_25CollectiveMainloopFwdSm90ILi2EN4cute5tupleIJNS5_1CILi1EEES8_S8_EEENS6_IJNS7_ILi192EEESA_NS7_ILi64EEEEEELi64ENS_10bfloat16_tEfNS_4arch4Sm90ELb0ELb0ELb1ELb1ELb0ELb1ELb0ELb0ELb1ELb1ELb0ELb0EEENS1_21CollectiveEpilogueFwdINS6_IJSA_SB_SA_EEES9_SD_SF_Li384ELb1ELb1ELb0ELb0EEENS1_36VarlenDynamicPersistentTileSchedulerILi192ELi192ELi384ELi128ELb0ELb1ELb1ELb0ELb1ELb1EEEEEEEEEvNT_6ParamsE)
        .other          _ZN7cutlass13device_kernelIN5flash11enable_sm90INS1_16FlashAttnFwdSm90INS1_25CollectiveMainloopFwdSm90ILi2EN4cute5tupleIJNS5_1CILi1EEES8_S8_EEENS6_IJNS7_ILi192EEESA_NS7_ILi64EEEEEELi64ENS_10bfloat16_tEfNS_4arch4Sm90ELb0ELb0ELb1ELb1ELb0ELb1ELb0ELb0ELb1ELb1ELb0ELb0EEENS1_21CollectiveEpilogueFwdINS6_IJSA_SB_SA_EEES9_SD_SF_Li384ELb1ELb1ELb0ELb0EEENS1_36VarlenDynamicPersistentTileSchedulerILi192ELi192ELi384ELi128ELb0ELb1ELb1ELb0ELb1ELb1EEEEEEEEEvNT_6ParamsE,@"STO_CUDA_ENTRY STV_DEFAULT"
_ZN7cutlass13device_kernelIN5flash11enable_sm90INS1_16FlashAttnFwdSm90INS1_25CollectiveMainloopFwdSm90ILi2EN4cute5tupleIJNS5_1CILi1EEES8_S8_EEENS6_IJNS7_ILi192EEESA_NS7_ILi64EEEEEELi64ENS_10bfloat16_tEfNS_4arch4Sm90ELb0ELb0ELb1ELb1ELb0ELb1ELb0ELb0ELb1ELb1ELb0ELb0EEENS1_21CollectiveEpilogueFwdINS6_IJSA_SB_SA_EEES9_SD_SF_Li384ELb1ELb1ELb0ELb0EEENS1_36VarlenDynamicPersistentTileSchedulerILi192ELi192ELi384ELi128ELb0ELb1ELb1ELb0ELb1ELb1EEEEEEEEEvNT_6ParamsE:
[----:B------:R-:W-:Y:S01]  /*0000*/  LDC R1, c[0x0][0x37c] ;  /* 0x0000df00ff017b82 */ /* 0x000fe20000000800 */
[----:B------:R-:W-:Y:S05]  /*0010*/  EXIT ;  /* 0x000000000000794d */ /* 0x000fea0003800000 */
.L_x_2:
        /* <DEDUP_REMOVED lines=14> */
.L_x_11:


//--------------------- .text._ZN7cutlass13device_kernelIN5flash11enable_sm90INS1_16FlashAttnFwdSm90INS1_25CollectiveMainloopFwdSm90ILi2EN4cute5tupleIJNS5_1CILi1EEES8_S8_EEENS6_IJNS7_ILi192EEENS7_ILi128EEENS7_ILi64EEEEEELi64ENS_10bfloat16_tEfNS_4arch4Sm90ELb0ELb1ELb1ELb0ELb0ELb0ELb0ELb1ELb1ELb1ELb0ELb0EEENS1_21CollectiveEpilogueFwdINS6_IJSA_SC_SB_EEES9_SE_SG_Li384ELb0ELb1ELb0ELb0EEENS1_30DynamicPersistentTileSchedulerILi384ELi128ELb0ELb1ELb1EEEEEEEEEvNT_6ParamsE --------------------------
	.section	.text._ZN7cutlass13device_kernelIN5flash11enable_sm90INS1_16FlashAttnFwdSm90INS1_25CollectiveMainloopFwdSm90ILi2EN4cute5tupleIJNS5_1CILi1EEES8_S8_EEENS6_IJNS7_ILi192EEENS7_ILi128EEENS7_ILi64EEEEEELi64ENS_10bfloat16_tEfNS_4arch4Sm90ELb0ELb1ELb1ELb0ELb0ELb0ELb0ELb1ELb1ELb1ELb0ELb0EEENS1_21CollectiveEpilogueFwdINS6_IJSA_SC_SB_EEES9_SE_SG_Li384ELb0ELb1ELb0ELb0EEENS1_30DynamicPersistentTileSchedulerILi384ELi128ELb0ELb1ELb1EEEEEEEEEvNT_6ParamsE,"ax",@progbits
	.align	128
.text._ZN7cutlass13device_kernelIN5flash11enable_sm90INS1_16FlashAttnFwdSm90INS1_25CollectiveMainloopFwdSm90ILi2EN4cute5tupleIJNS5_1CILi1EEES8_S8_EEENS6_IJNS7_ILi192EEENS7_ILi128EEENS7_ILi64EEEEEELi64ENS_10bfloat16_tEfNS_4arch4Sm90ELb0ELb1ELb1ELb0ELb0ELb0ELb0ELb1ELb1ELb1ELb0ELb0EEENS1_21CollectiveEpilogueFwdINS6_IJSA_SC_SB_EEES9_SE_SG_Li384ELb0ELb1ELb0ELb0EEENS1_30DynamicPersistentTileSchedulerILi384ELi128ELb0ELb1ELb1EEEEEEEEEvNT_6ParamsE:
        .type           _ZN7cutlass13device_kernelIN5flash11enable_sm90INS1_16FlashAttnFwdSm90INS1_25CollectiveMainloopFwdSm90ILi2EN4cute5tupleIJNS5_1CILi1EEES8_S8_EEENS6_IJNS7_ILi192EEENS7_ILi128EEENS7_ILi64EEEEEELi64ENS_10bfloat16_tEfNS_4arch4Sm90ELb0ELb1ELb1ELb0ELb0ELb0ELb0ELb1ELb1ELb1ELb0ELb0EEENS1_21CollectiveEpilogueFwdINS6_IJSA_SC_SB_EEES9_SE_SG_Li384ELb0ELb1ELb0ELb0EEENS1_30DynamicPersistentTileSchedulerILi384ELi128ELb0ELb1ELb1EEEEEEEEEvNT_6ParamsE,@function
        .size           _ZN7cutlass13device_kernelIN5flash11enable_sm90INS1_16FlashAttnFwdSm90INS1_25CollectiveMainloopFwdSm90ILi2EN4cute5tupleIJNS5_1CILi1EEES8_S8_EEENS6_IJNS7_ILi192EEENS7_ILi128EEENS7_ILi64EEEEEELi64ENS_10bfloat16_tEfNS_4arch4Sm90ELb0ELb1ELb1ELb0ELb0ELb0ELb0ELb1ELb1ELb1ELb0ELb0EEENS1_21CollectiveEpilogueFwdINS6_IJSA_SC_SB_EEES9_SE_SG_Li384ELb0ELb1ELb0ELb0EEENS1_30DynamicPersistentTileSchedulerILi384ELi128ELb0ELb1ELb1EEEEEEEEEvNT_6ParamsE,(.L_x_12 - _ZN7cutlass13device_kernelIN5flash11enable_sm90INS1_16FlashAttnFwdSm90INS1_25CollectiveMainloopFwdSm90ILi2EN4cute5tupleIJNS5_1CILi1EEES8_S8_EEENS6_IJNS7_ILi192EEENS7_ILi128EEENS7_ILi64EEEEEELi64ENS_10bfloat16_tEfNS_4arch4Sm90ELb0ELb1ELb1ELb0ELb0ELb0ELb0ELb1ELb1ELb1ELb0ELb0EEENS1_21CollectiveEpilogueFwdINS6_IJSA_SC_SB_EEES9_SE_SG_Li384ELb0ELb1ELb0ELb0EEENS1_30DynamicPersistentTileSchedulerILi384ELi128ELb0ELb1ELb1EEEEEEEEEvNT_6ParamsE)
        .other          _ZN7cutlass13device_kernelIN5flash11enable_sm90INS1_16FlashAttnFwdSm90INS1_25CollectiveMainloopFwdSm90ILi2EN4cute5tupleIJNS5_1CILi1EEES8_S8_EEENS6_IJNS7_ILi192EEENS7_ILi128EEENS7_ILi64EEEEEELi64ENS_10bfloat16_tEfNS_4arch4Sm90ELb0ELb1ELb1ELb0ELb0ELb0ELb0ELb1ELb1ELb1ELb0ELb0EEENS1_21CollectiveEpilogueFwdINS6_IJSA_SC_SB_EEES9_SE_SG_Li384ELb0ELb1ELb0ELb0EEENS1_30DynamicPersistentTileSchedulerILi384ELi128ELb0ELb1ELb1EEEEEEEEEvNT_6ParamsE,@"STO_CUDA_ENTRY STV_DEFAULT"
_ZN7cutlass13device_kernelIN5flash11enable_sm90INS1_16FlashAttnFwdSm90INS1_25CollectiveMainloopFwdSm90ILi2EN4cute5tupleIJNS5_1CILi1EEES8_S8_EEENS6_IJNS7_ILi192EEENS7_ILi128EEENS7_ILi64EEEEEELi64ENS_10bfloat16_tEfNS_4arch4Sm90ELb0ELb1ELb1ELb0ELb0ELb0ELb0ELb1ELb1ELb1ELb0ELb0EEENS1_21CollectiveEpilogueFwdINS6_IJSA_SC_SB_EEES9_SE_SG_Li384ELb0ELb1ELb0ELb0EEENS1_30DynamicPersistentTileSchedulerILi384ELi128ELb0ELb1ELb1EEEEEEEEEvNT_6ParamsE:
[----:B------:R-:W-:Y:S01]  /*0000*/  LDC R1, c[0x0][0x37c] ;  /* 0x0000df00ff017b82 */ /* 0x000fe20000000800 */
[----:B------:R-:W-:Y:S05]  /*0010*/  EXIT ;  /* 0x000000000000794d */ /* 0x000fea0003800000 */
.L_x_3:
        /* <DEDUP_REMOVED lines=14> */
.L_x_12:


//--------------------- .text._ZN7cutlass13device_kernelIN5flash11enable_sm90INS1_16FlashAttnFwdSm90INS1_25CollectiveMainloopFwdSm90ILi2EN4cute5tupleIJNS5_1CILi1EEES8_S8_EEENS6_IJNS7_ILi192EEENS7_ILi128EEENS7_ILi64EEEEEELi64ENS_10bfloat16_tEfNS_4arch4Sm90ELb0ELb1ELb1ELb1ELb0ELb0ELb0ELb1ELb1ELb1ELb0ELb0EEENS1_21CollectiveEpilogueFwdINS6_IJSA_SC_SB_EEES9_SE_SG_Li384ELb1ELb1ELb0ELb0EEENS1_36VarlenDynamicPersistentTileSchedulerILi192ELi128ELi384ELi128ELb0ELb1ELb1ELb1ELb0ELb1EEEEEEEEEvNT_6ParamsE --------------------------
	.section	.text._ZN7cutlass13device_kernelIN5flash11enable_sm90INS1_16FlashAttnFwdSm90INS1_25CollectiveMainloopFwdSm90ILi2EN4cute5tupleIJNS5_1CILi1EEES8_S8_EEENS6_IJNS7_ILi192EEENS7_ILi128EEENS7_ILi64EEEEEELi64ENS_10bfloat16_tEfNS_4arch4Sm90ELb0ELb1ELb1ELb1ELb0ELb0ELb0ELb1ELb1ELb1ELb0ELb0EEENS1_21CollectiveEpilogueFwdINS6_IJSA_SC_SB_EEES9_SE_SG_Li384ELb1ELb1ELb0ELb0EEENS1_36VarlenDynamicPersistentTileSchedulerILi192ELi128ELi384ELi128ELb0ELb1ELb1ELb1ELb0ELb1EEEEEEEEEvNT_6ParamsE,"ax",@progbits
	.align	128
.text._ZN7cutlass13device_kernelIN5flash11enable_sm90INS1_16FlashAttnFwdSm90INS1_25CollectiveMainloopFwdSm90ILi2EN4cute5tupleIJNS5_1CILi1EEES8_S8_EEENS6_IJNS7_ILi192EEENS7_ILi128EEENS7_ILi64EEEEEELi64ENS_10bfloat16_tEfNS_4arch4Sm90ELb0ELb1ELb1ELb1ELb0ELb0ELb0ELb1ELb1ELb1ELb0ELb0EEENS1_21CollectiveEpilogueFwdINS6_IJSA_SC_SB_EEES9_SE_SG_Li384ELb1ELb1ELb0ELb0EEENS1_36VarlenDynamicPersistentTileSchedulerILi192ELi128ELi384ELi128ELb0ELb1ELb1ELb1ELb0ELb1EEEEEEEEEvNT_6ParamsE:
        .type           _ZN7cutlass13device_kernelIN5flash11enable_sm90INS1_16FlashAttnFwdSm90INS1_25CollectiveMainloopFwdSm90ILi2EN4cute5tupleIJNS5_1CILi1EEES8_S8_EEENS6_IJNS7_ILi192EEENS7_ILi128EEENS7_ILi64EEEEEELi64ENS_10bfloat16_tEfNS_4arch4Sm90ELb0ELb1ELb1ELb1ELb0ELb0ELb0ELb1ELb1ELb1ELb0ELb0EEENS1_21CollectiveEpilogueFwdINS6_IJSA_SC_SB_EEES9_SE_SG_Li384ELb1ELb1ELb0ELb0EEENS1_36VarlenDynamicPersistentTileSchedulerILi192ELi128ELi384ELi128ELb0ELb1ELb1ELb1ELb0ELb1EEEEEEEEEvNT_6ParamsE,@function
        .size           _ZN7cutlass13device_kernelIN5flash11enable_sm90INS1_16FlashAttnFwdSm90INS1_25CollectiveMainloopFwdSm90ILi2EN4cute5tupleIJNS5_1CILi1EEES8_S8_EEENS6_IJNS7_ILi192EEENS7_ILi128EEENS7_ILi64EEEEEELi64ENS_10bfloat16_tEfNS_4arch4Sm90ELb0ELb1ELb1ELb1ELb0ELb0ELb0ELb1ELb1ELb1ELb0ELb0EEENS1_21CollectiveEpilogueFwdINS6_IJSA_SC_SB_EEES9_SE_SG_Li384ELb1ELb1ELb0ELb0EEENS1_36VarlenDynamicPersistentTileSchedulerILi192ELi128ELi384ELi128ELb0ELb1ELb1ELb1ELb0ELb1EEEEEEEEEvNT_6ParamsE,(.L_x_13 - _ZN7cutlass13device_kernelIN5flash11enable_sm90INS1_16FlashAttnFwdSm90INS1_25CollectiveMainloopFwdSm90ILi2EN4cute5tupleIJNS5_1CILi1EEES8_S8_EEENS6_IJNS7_ILi192EEENS7_ILi128EEENS7_ILi64EEEEEELi64ENS_10bfloat16_tEfNS_4arch4Sm90ELb0ELb1ELb1ELb1ELb0ELb0ELb0ELb1ELb1ELb1ELb0ELb0EEENS1_21CollectiveEpilogueFwdINS6_IJSA_SC_SB_EEES9_SE_SG_Li384ELb1ELb1ELb0ELb0EEENS1_36VarlenDynamicPersistentTileSchedulerILi192ELi128ELi384ELi128ELb0ELb1ELb1ELb1ELb0ELb1EEEEEEEEEvNT_6ParamsE)
        .other          _ZN7cutlass13device_kernelIN5flash11enable_sm90INS1_16FlashAttnFwdSm90INS1_25CollectiveMainloopFwdSm90ILi2EN4cute5tupleIJNS5_1CILi1EEES8_S8_EEENS6_IJNS7_ILi192EEENS7_ILi128EEENS7_ILi64EEEEEELi64ENS_10bfloat16_tEfNS_4arch4Sm90ELb0ELb1ELb1ELb1ELb0ELb0ELb0ELb1ELb1ELb1ELb0ELb0EEENS1_21CollectiveEpilogueFwdINS6_IJSA_SC_SB_EEES9_SE_SG_Li384ELb1ELb1ELb0ELb0EEENS1_36VarlenDynamicPersistentTileSchedulerILi192ELi128ELi384ELi128ELb0ELb1ELb1ELb1ELb0ELb1EEEEEEEEEvNT_6ParamsE,@"STO_CUDA_ENTRY STV_DEFAULT"
_ZN7cutlass13device_kernelIN5flash11enable_sm90INS1_16FlashAttnFwdSm90INS1_25CollectiveMainloopFwdSm90ILi2EN4cute5tupleIJNS5_1CILi1EEES8_S8_EEENS6_IJNS7_ILi192EEENS7_ILi128EEENS7_ILi64EEEEEELi64ENS_10bfloat16_tEfNS_4arch4Sm90ELb0ELb1ELb1ELb1ELb0ELb0ELb0ELb1ELb1ELb1ELb0ELb0EEENS1_21CollectiveEpilogueFwdINS6_IJSA_SC_SB_EEES9_SE_SG_Li384ELb1ELb1ELb0ELb0EEENS1_36VarlenDynamicPersistentTileSchedulerILi192ELi128ELi384ELi128ELb0ELb1ELb1ELb1ELb0ELb1EEEEEEEEEvNT_6ParamsE:
[----:B------:R-:W-:Y:S01]  /*0000*/  LDC R1, c[0x0][0x37c] ;  /* 0x0000df00ff017b82 */ /* 0x000fe20000000800 */
[----:B------:R-:W-:Y:S05]  /*0010*/  EXIT ;  /* 0x000000000000794d */ /* 0x000fea0003800000 */
.L_x_4:
        /* <DEDUP_REMOVED lines=14> */
.L_x_13:


//--------------------- .text._ZN7cutlass13device_kernelIN5flash11enable_sm90INS1_16FlashAttnFwdSm90INS1_25CollectiveMainloopFwdSm90ILi2EN4cute5tupleIJNS5_1CILi1EEES8_S8_EEENS6_IJNS7_ILi192EEENS7_ILi128EEENS7_ILi64EEEEEELi64ENS_10bfloat16_tEfNS_4arch4Sm90ELb0ELb1ELb1ELb1ELb0ELb1ELb0ELb1ELb1ELb1ELb0ELb0EEENS1_21CollectiveEpilogueFwdINS6_IJSA_SC_SB_EEES9_SE_SG_Li384ELb1ELb1ELb0ELb0EEENS1_36VarlenDynamicPersistentTileSchedulerILi192ELi128ELi384ELi128ELb0ELb1ELb1ELb1ELb0ELb1EEEEEEEEEvNT_6ParamsE --------------------------
	.section	.text._ZN7cutlass13device_kernelIN5flash11enable_sm90INS1_16FlashAttnFwdSm90INS1_25CollectiveMainloopFwdSm90ILi2EN4cute5tupleIJNS5_1CILi1EEES8_S8_EEENS6_IJNS7_ILi192EEENS7_ILi128EEENS7_ILi64EEEEEELi64ENS_10bfloat16_tEfNS_4arch4Sm90ELb0ELb1ELb1ELb1ELb0ELb1ELb0ELb1ELb1ELb1ELb0ELb0EEENS1_21CollectiveEpilogueFwdINS6_IJSA_SC_SB_EEES9_SE_SG_Li384ELb1ELb1ELb0ELb0EEENS1_36VarlenDynamicPersistentTileSchedulerILi192ELi128ELi384ELi128ELb0ELb1ELb1ELb1ELb0ELb1EEEEEEEEEvNT_6ParamsE,"ax",@progbits
	.align	128
.text._ZN7cutlass13device_kernelIN5flash11enable_sm90INS1_16FlashAttnFwdSm90INS1_25CollectiveMainloopFwdSm90ILi2EN4cute5tupleIJNS5_1CILi1EEES8_S8_EEENS6_IJNS7_ILi192EEENS7_ILi128EEENS7_ILi64EEEEEELi64ENS_10bfloat16_tEfNS_4arch4Sm90ELb0ELb1ELb1ELb1ELb0ELb1ELb0ELb1ELb1ELb1ELb0ELb0EEENS1_21CollectiveEpilogueFwdINS6_IJSA_SC_SB_EEES9_SE_SG_Li384ELb1ELb1ELb0ELb0EEENS1_36VarlenDynamicPersistentTileSchedulerILi192ELi128ELi384ELi128ELb0ELb1ELb1ELb1ELb0ELb1EEEEEEEEEvNT_6ParamsE:
        .type           _ZN7cutlass13device_kernelIN5flash11enable_sm90INS1_16FlashAttnFwdSm90INS1_25CollectiveMainloopFwdSm90ILi2EN4cute5tupleIJNS5_1CILi1EEES8_S8_EEENS6_IJNS7_ILi192EEENS7_ILi128EEENS7_ILi64EEEEEELi64ENS_10bfloat16_tEfNS_4arch4Sm90ELb0ELb1ELb1ELb1ELb0ELb1ELb0ELb1ELb1ELb1ELb0ELb0EEENS1_21CollectiveEpilogueFwdINS6_IJSA_SC_SB_EEES9_SE_SG_Li384ELb1ELb1ELb0ELb0EEENS1_36VarlenDynamicPersistentTileSchedulerILi192ELi128ELi384ELi128ELb0ELb1ELb1ELb1ELb0ELb1EEEEEEEEEvNT_6ParamsE,@function
        .size           _ZN7cutlass13device_kernelIN5flash11enable_sm90INS1_16FlashAttnFwdSm90INS1_25CollectiveMainloopFwdSm90ILi2EN4cute5tupleIJNS5_1CILi1EEES8_S8_EEENS6_IJNS7_ILi192EEENS7_ILi128EEENS7_ILi64EEEEEELi64ENS_10bfloat16_tEfNS_4arch4Sm90ELb0ELb1ELb1ELb1ELb0ELb1ELb0ELb1ELb1ELb1ELb0ELb0EEENS1_21CollectiveEpilogueFwdINS6_IJSA_SC_SB_EEES9_SE_SG_Li384ELb1ELb1ELb0ELb0EEENS1_36VarlenDynamicPersistentTileSchedulerILi192ELi128ELi384ELi128ELb0ELb1ELb1ELb1ELb0ELb1EEEEEEEEEvNT_6ParamsE,(.L_x_14 - _ZN7cutlass13device_kernelIN5flash11enable_sm90INS1_16FlashAttnFwdSm90INS1_25CollectiveMainloopFwdSm90ILi2EN4cute5tupleIJNS5_1CILi1EEES8_S8_EEENS6_IJNS7_ILi192EEENS7_ILi128EEENS7_ILi64EEEEEELi64ENS_10bfloat16_tEfNS_4arch4Sm90ELb0ELb1ELb1ELb1ELb0ELb1ELb0ELb1ELb1ELb1ELb0ELb0EEENS1_21CollectiveEpilogueFwdINS6_IJSA_SC_SB_EEES9_SE_SG_Li384ELb1ELb1ELb0ELb0EEENS1_36VarlenDynamicPersistentTileSchedulerILi192ELi128ELi384ELi128ELb0ELb1ELb1ELb1ELb0ELb1EEEEEEEEEvNT_6ParamsE)
        .other          _ZN7cutlass13device_kernelIN5flash11enable_sm90INS1_16FlashAttnFwdSm90INS1_25CollectiveMainloopFwdSm90ILi2EN4cute5tupleIJNS5_1CILi1EEES8_S8_EEENS6_IJNS7_ILi192EEENS7_ILi128EEENS7_ILi64EEEEEELi64ENS_10bfloat16_tEfNS_4arch4Sm90ELb0ELb1ELb1ELb1ELb0ELb1ELb0ELb1ELb1ELb1ELb0ELb0EEENS1_21CollectiveEpilogueFwdINS6_IJSA_SC_SB_EEES9_SE_SG_Li384ELb1ELb1ELb0ELb0EEENS1_36VarlenDynamicPersistentTileSchedulerILi192ELi128ELi384ELi128ELb0ELb1ELb1ELb1ELb0ELb1EEEEEEEEEvNT_6ParamsE,@"STO_CUDA_ENTRY STV_DEFAULT"
_ZN7cutlass13device_kernelIN5flash11enable_sm90INS1_16FlashAttnFwdSm90INS1_25CollectiveMainloopFwdSm90ILi2EN4cute5tupleIJNS5_1CILi1EEES8_S8_EEENS6_IJNS7_ILi192EEENS7_ILi128EEENS7_ILi64EEEEEELi64ENS_10bfloat16_tEfNS_4arch4Sm90ELb0ELb1ELb1ELb1ELb0ELb1ELb0ELb1ELb1ELb1ELb0ELb0EEENS1_21CollectiveEpilogueFwdINS6_IJSA_SC_SB_EEES9_SE_SG_Li384ELb1ELb1ELb0ELb0EEENS1_36VarlenDynamicPersistentTileSchedulerILi192ELi128ELi384ELi128ELb0ELb1ELb1ELb1ELb0ELb1EEEEEEEEEvNT_6ParamsE:
[----:B------:R-:W-:Y:S01]  /*0000*/  LDC R1, c[0x0][0x37c] ;  /* 0x0000df00ff017b82 */ /* 0x000fe20000000800 */
[----:B------:R-:W-:Y:S05]  /*0010*/  EXIT ;  /* 0x000000000000794d */ /* 0x000fea0003800000 */
.L_x_5:
        /* <DEDUP_REMOVED lines=14> */
.L_x_14:


//--------------------- .text._ZN7cutlass13device_kernelIN5flash11enable_sm90INS1_16FlashAttnFwdSm90INS1_25CollectiveMainloopFwdSm90ILi2EN4cute5tupleIJNS5_1CILi1EEES8_S8_EEENS6_IJNS7_ILi192EEENS7_ILi128EEENS7_ILi64EEEEEELi64ENS_10bfloat16_tEfNS_4arch4Sm90ELb1ELb0ELb1ELb0ELb0ELb0ELb0ELb1ELb1ELb1ELb0ELb0EEENS1_21CollectiveEpilogueFwdINS6_IJSA_SC_SB_EEES9_SE_SG_Li384ELb0ELb1ELb0ELb0EEENS1_30DynamicPersistentTileSchedulerILi384ELi128ELb0ELb1ELb1EEEEEEEEEvNT_6ParamsE --------------------------
	.section	.text._ZN7cutlass13device_kernelIN5flash11enable_sm90INS1_16FlashAttnFwdSm90INS1_25CollectiveMainloopFwdSm90ILi2EN4cute5tupleIJNS5_1CILi1EEES8_S8_EEENS6_IJNS7_ILi192EEENS7_ILi128EEENS7_ILi64EEEEEELi64ENS_10bfloat16_tEfNS_4arch4Sm90ELb1ELb0ELb1ELb0ELb0ELb0ELb0ELb1ELb1ELb1ELb0ELb0EEENS1_21CollectiveEpilogueFwdINS6_IJSA_SC_SB_EEES9_SE_SG_Li384ELb0ELb1ELb0ELb0EEENS1_30DynamicPersistentTileSchedulerILi384ELi128ELb0ELb1ELb1EEEEEEEEEvNT_6ParamsE,"ax",@progbits
	.align	128
.text._ZN7cutlass13device_kernelIN5flash11enable_sm90INS1_16FlashAttnFwdSm90INS1_25CollectiveMainloopFwdSm90ILi2EN4cute5tupleIJNS5_1CILi1EEES8_S8_EEENS6_IJNS7_ILi192EEENS7_ILi128EEENS7_ILi64EEEEEELi64ENS_10bfloat16_tEfNS_4arch4Sm90ELb1ELb0ELb1ELb0ELb0ELb0ELb0ELb1ELb1ELb1ELb0ELb0EEENS1_21CollectiveEpilogueFwdINS6_IJSA_SC_SB_EEES9_SE_SG_Li384ELb0ELb1ELb0ELb0EEENS1_30DynamicPersistentTileSchedulerILi384ELi128ELb0ELb1ELb1EEEEEEEEEvNT_6ParamsE:
        .type           _ZN7cutlass13device_kernelIN5flash11enable_sm90INS1_16FlashAttnFwdSm90INS1_25CollectiveMainloopFwdSm90ILi2EN4cute5tupleIJNS5_1CILi1EEES8_S8_EEENS6_IJNS7_ILi192EEENS7_ILi128EEENS7_ILi64EEEEEELi64ENS_10bfloat16_tEfNS_4arch4Sm90ELb1ELb0ELb1ELb0ELb0ELb0ELb0ELb1ELb1ELb1ELb0ELb0EEENS1_21CollectiveEpilogueFwdINS6_IJSA_SC_SB_EEES9_SE_SG_Li384ELb0ELb1ELb0ELb0EEENS1_30DynamicPersistentTileSchedulerILi384ELi128ELb0ELb1ELb1EEEEEEEEEvNT_6ParamsE,@function
        .size           _ZN7cutlass13device_kernelIN5flash11enable_sm90INS1_16FlashAttnFwdSm90INS1_25CollectiveMainloopFwdSm90ILi2EN4cute5tupleIJNS5_1CILi1EEES8_S8_EEENS6_IJNS7_ILi192EEENS7_ILi128EEENS7_ILi64EEEEEELi64ENS_10bfloat16_tEfNS_4arch4Sm90ELb1ELb0ELb1ELb0ELb0ELb0ELb0ELb1ELb1ELb1ELb0ELb0EEENS1_21CollectiveEpilogueFwdINS6_IJSA_SC_SB_EEES9_SE_SG_Li384ELb0ELb1ELb0ELb0EEENS1_30DynamicPersistentTileSchedulerILi384ELi128ELb0ELb1ELb1EEEEEEEEEvNT_6ParamsE,(.L_x_15 - _ZN7cutlass13device_kernelIN5flash11enable_sm90INS1_16FlashAttnFwdSm90INS1_25CollectiveMainloopFwdSm90ILi2EN4cute5tupleIJNS5_1CILi1EEES8_S8_EEENS6_IJNS7_ILi192EEENS7_ILi128EEENS7_ILi64EEEEEELi64ENS_10bfloat16_tEfNS_4arch4Sm90ELb1ELb0ELb1ELb0ELb0ELb0ELb0ELb1ELb1ELb1ELb0ELb0EEENS1_21CollectiveEpilogueFwdINS6_IJSA_SC_SB_EEES9_SE_SG_Li384ELb0ELb1ELb0ELb0EEENS1_30DynamicPersistentTileSchedulerILi384ELi128ELb0ELb1ELb1EEEEEEEEEvNT_6ParamsE)
        .other          _ZN7cutlass13device_kernelIN5flash11enable_sm90INS1_16FlashAttnFwdSm90INS1_25CollectiveMainloopFwdSm90ILi2EN4cute5tupleIJNS5_1CILi1EEES8_S8_EEENS6_IJNS7_ILi192EEENS7_ILi128EEENS7_ILi64EEEEEELi64ENS_10bfloat16_tEfNS_4arch4Sm90ELb1ELb0ELb1ELb0ELb0ELb0ELb0ELb1ELb1ELb1ELb0ELb0EEENS1_21CollectiveEpilogueFwdINS6_IJSA_SC_SB_EEES9_SE_SG_Li384ELb0ELb1ELb0ELb0EEENS1_30DynamicPersistentTileSchedulerILi384ELi128ELb0ELb1ELb1EEEEEEEEEvNT_6ParamsE,@"STO_CUDA_ENTRY STV_DEFAULT"
_ZN7cutlass13device_kernelIN5flash11enable_sm90INS1_16FlashAttnFwdSm90INS1_25CollectiveMainloopFwdSm90ILi2EN4cute5tupleIJNS5_1CILi1EEES8_S8_EEENS6_IJNS7_ILi192EEENS7_ILi128EEENS7_ILi64EEEEEELi64ENS_10bfloat16_tEfNS_4arch4Sm90ELb1ELb0ELb1ELb0ELb0ELb0ELb0ELb1ELb1ELb1ELb0ELb0EEENS1_21CollectiveEpilogueFwdINS6_IJSA_SC_SB_EEES9_SE_SG_Li384ELb0ELb1ELb0ELb0EEENS1_30DynamicPersistentTileSchedulerILi384ELi128ELb0ELb1ELb1EEEEEEEEEvNT_6ParamsE:
[----:B------:R-:W-:Y:S01]  /*0000*/  LDC R1, c[0x0][0x37c] ;  /* 0x0000df00ff017b82 */ /* 0x000fe20000000800 */
[----:B------:R-:W-:Y:S05]  /*0010*/  EXIT ;  /* 0x000000000000794d */ /* 0x000fea0003800000 */
.L_x_6:
        /* <DEDUP_REMOVED lines=14> */
.L_x_15:


//--------------------- .text._ZN7cutlass13device_kernelIN5flash11enable_sm90INS1_16FlashAttnFwdSm90INS1_25CollectiveMainloopFwdSm90ILi2EN4cute5tupleIJNS5_1CILi1EEES8_S8_EEENS6_IJNS7_ILi192EEENS7_ILi128EEENS7_ILi64EEEEEELi64ENS_10bfloat16_tEfNS_4arch4Sm90ELb1ELb0ELb1ELb1ELb0ELb0ELb0ELb1ELb1ELb1ELb0ELb0EEENS1_21CollectiveEpilogueFwdINS6_IJSA_SC_SB_EEES9_SE_SG_Li384ELb1ELb1ELb0ELb0EEENS1_36VarlenDynamicPersistentTileSchedulerILi192ELi128ELi384ELi128ELb0ELb1ELb1ELb1ELb1ELb1EEEEEEEEEvNT_6ParamsE --------------------------
	.section	.text._ZN7cutlass13device_kernelIN5flash11enable_sm90INS1_16FlashAttnFwdSm90INS1_25CollectiveMainloopFwdSm90ILi2EN4cute5tupleIJNS5_1CILi1EEES8_S8_EEENS6_IJNS7_ILi192EEENS7_ILi128EEENS7_ILi64EEEEEELi64ENS_10bfloat16_tEfNS_4arch4Sm90ELb1ELb0ELb1ELb1ELb0ELb0ELb0ELb1ELb1ELb1ELb0ELb0EEENS1_21CollectiveEpilogueFwdINS6_IJSA_SC_SB_EEES9_SE_SG_Li384ELb1ELb1ELb0ELb0EEENS1_36VarlenDynamicPersistentTileSchedulerILi192ELi128ELi384ELi128ELb0ELb1ELb1ELb1ELb1ELb1EEEEEEEEEvNT_6ParamsE,"ax",@progbits
	.align	128
.text._ZN7cutlass13device_kernelIN5flash11enable_sm90INS1_16FlashAttnFwdSm90INS1_25CollectiveMainloopFwdSm90ILi2EN4cute5tupleIJNS5_1CILi1EEES8_S8_EEENS6_IJNS7_ILi192EEENS7_ILi128EEENS7_ILi64EEEEEELi64ENS_10bfloat16_tEfNS_4arch4Sm90ELb1ELb0ELb1ELb1ELb0ELb0ELb0ELb1ELb1ELb1ELb0ELb0EEENS1_21CollectiveEpilogueFwdINS6_IJSA_SC_SB_EEES9_SE_SG_Li384ELb1ELb1ELb0ELb0EEENS1_36VarlenDynamicPersistentTileSchedulerILi192ELi128ELi384ELi128ELb0ELb1ELb1ELb1ELb1ELb1EEEEEEEEEvNT_6ParamsE:
        .type           _ZN7cutlass13device_kernelIN5flash11enable_sm90INS1_16FlashAttnFwdSm90INS1_25CollectiveMainloopFwdSm90ILi2EN4cute5tupleIJNS5_1CILi1EEES8_S8_EEENS6_IJNS7_ILi192EEENS7_ILi128EEENS7_ILi64EEEEEELi64ENS_10bfloat16_tEfNS_4arch4Sm90ELb1ELb0ELb1ELb1ELb0ELb0ELb0ELb1ELb1ELb1ELb0ELb0EEENS1_21CollectiveEpilogueFwdINS6_IJSA_SC_SB_EEES9_SE_SG_Li384ELb1ELb1ELb0ELb0EEENS1_36VarlenDynamicPersistentTileSchedulerILi192ELi128ELi384ELi128ELb0ELb1ELb1ELb1ELb1ELb1EEEEEEEEEvNT_6ParamsE,@function
        .size           _ZN7cutlass13device_kernelIN5flash11enable_sm90INS1_16FlashAttnFwdSm90INS1_25CollectiveMainloopFwdSm90ILi2EN4cute5tupleIJNS5_1CILi1EEES8_S8_EEENS6_IJNS7_ILi192EEENS7_ILi128EEENS7_ILi64EEEEEELi64ENS_10bfloat16_tEfNS_4arch4Sm90ELb1ELb0ELb1ELb1ELb0ELb0ELb0ELb1ELb1ELb1ELb0ELb0EEENS1_21CollectiveEpilogueFwdINS6_IJSA_SC_SB_EEES9_SE_SG_Li384ELb1ELb1ELb0ELb0EEENS1_36VarlenDynamicPersistentTileSchedulerILi192ELi128ELi384ELi128ELb0ELb1ELb1ELb1ELb1ELb1EEEEEEEEEvNT_6ParamsE,(.L_x_16 - _ZN7cutlass13device_kernelIN5flash11enable_sm90INS1_16FlashAttnFwdSm90INS1_25CollectiveMainloopFwdSm90ILi2EN4cute5tupleIJNS5_1CILi1EEES8_S8_EEENS6_IJNS7_ILi192EEENS7_ILi128EEENS7_ILi64EEEEEELi64ENS_10bfloat16_tEfNS_4arch4Sm90ELb1ELb0ELb1ELb1ELb0ELb0ELb0ELb1ELb1ELb1ELb0ELb0EEENS1_21CollectiveEpilogueFwdINS6_IJSA_SC_SB_EEES9_SE_SG_Li384ELb1ELb1ELb0ELb0EEENS1_36VarlenDynamicPersistentTileSchedulerILi192ELi128ELi384ELi128ELb0ELb1ELb1ELb1ELb1ELb1EEEEEEEEEvNT_6ParamsE)
        .other          _ZN7cutlass13device_kernelIN5flash11enable_sm90INS1_16FlashAttnFwdSm90INS1_25CollectiveMainloopFwdSm90ILi2EN4cute5tupleIJNS5_1CILi1EEES8_S8_EEENS6_IJNS7_ILi192EEENS7_ILi128EEENS7_ILi64EEEEEELi64ENS_10bfloat16_tEfNS_4arch4Sm90ELb1ELb0ELb1ELb1ELb0ELb0ELb0ELb1ELb1ELb1ELb0ELb0EEENS1_21CollectiveEpilogueFwdINS6_IJSA_SC_SB_EEES9_SE_SG_Li384ELb1ELb1ELb0ELb0EEENS1_36VarlenDynamicPersistentTileSchedulerILi192ELi128ELi384ELi128ELb0ELb1ELb1ELb1ELb1ELb1EEEEEEEEEvNT_6ParamsE,@"STO_CUDA_ENTRY STV_DEFAULT"
_ZN7cutlass13device_kernelIN5flash11enable_sm90INS1_16FlashAttnFwdSm90INS1_25CollectiveMainloopFwdSm90ILi2EN4cute5tupleIJNS5_1CILi1EEES8_S8_EEENS6_IJNS7_ILi192EEENS7_ILi128EEENS7_ILi64EEEEEELi64ENS_10bfloat16_tEfNS_4arch4Sm90ELb1ELb0ELb1ELb1ELb0ELb0ELb0ELb1ELb1ELb1ELb0ELb0EEENS1_21CollectiveEpilogueFwdINS6_IJSA_SC_SB_EEES9_SE_SG_Li384ELb1ELb1ELb0ELb0EEENS1_36VarlenDynamicPersistentTileSchedulerILi192ELi128ELi384ELi128ELb0ELb1ELb1ELb1ELb1ELb1EEEEEEEEEvNT_6ParamsE:
[----:B------:R-:W-:Y:S01]  /*0000*/  LDC R1, c[0x0][0x37c] ;  /* 0x0000df00ff017b82 */ /* 0x000fe20000000800 */
[----:B------:R-:W-:Y:S05]  /*0010*/  EXIT ;  /* 0x000000000000794d */ /* 0x000fea0003800000 */
.L_x_7:
        /* <DEDUP_REMOVED lines=14> */
.L_x_16:


//--------------------- .text._ZN7cutlass13device_kernelIN5flash11enable_sm90INS1_16FlashAttnFwdSm90INS1_25CollectiveMainloopFwdSm90ILi2EN4cute5tupleIJNS5_1CILi1EEES8_S8_EEENS6_IJNS7_ILi192EEENS7_ILi128EEENS7_ILi64EEEEEELi64ENS_10bfloat16_tEfNS_4arch4Sm90ELb1ELb0ELb1ELb1ELb0ELb1ELb0ELb1ELb1ELb1ELb0ELb0EEENS1_21CollectiveEpilogueFwdINS6_IJSA_SC_SB_EEES9_SE_SG_Li384ELb1ELb1ELb0ELb0EEENS1_36VarlenDynamicPersistentTileSchedulerILi192ELi128ELi384ELi128ELb0ELb1ELb1ELb1ELb1ELb1EEEEEEEEEvNT_6ParamsE --------------------------
	.section	.text._ZN7cutlass13device_kernelIN5flash11enable_sm90INS1_16FlashAttnFwdSm90INS1_25CollectiveMainloopFwdSm90ILi2EN4cute5tupleIJNS5_1CILi1EEES8_S8_EEENS6_IJNS7_ILi192EEENS7_ILi128EEENS7_ILi64EEEEEELi64ENS_10bfloat16_tEfNS_4arch4Sm90ELb1ELb0ELb1ELb1ELb0ELb1ELb0ELb1ELb1ELb1ELb0ELb0EEENS1_21CollectiveEpilogueFwdINS6_IJSA_SC_SB_EEES9_SE_SG_Li384ELb1ELb1ELb0ELb0EEENS1_36VarlenDynamicPersistentTileSchedulerILi192ELi128ELi384ELi128ELb0ELb1ELb1ELb1ELb1ELb1EEEEEEEEEvNT_6ParamsE,"ax",@progbits
	.align	128
.text._ZN7cutlass13device_kernelIN5flash11enable_sm90INS1_16FlashAttnFwdSm90INS1_25CollectiveMainloopFwdSm90ILi2EN4cute5tupleIJNS5_1CILi1EEES8_S8_EEENS6_IJNS7_ILi192EEENS7_ILi128EEENS7_ILi64EEEEEELi64ENS_10bfloat16_tEfNS_4arch4Sm90ELb1ELb0ELb1ELb1ELb0ELb1ELb0ELb1ELb1ELb1ELb0ELb0EEENS1_21CollectiveEpilogueFwdINS6_IJSA_SC_SB_EEES9_SE_SG_Li384ELb1ELb1ELb0ELb0EEENS1_36VarlenDynamicPersistentTileSchedulerILi192ELi128ELi384ELi128ELb0ELb1ELb1ELb1ELb1ELb1EEEEEEEEEvNT_6ParamsE:
        .type           _ZN7cutlass13device_kernelIN5flash11enable_sm90INS1_16FlashAttnFwdSm90INS1_25CollectiveMainloopFwdSm90ILi2EN4cute5tupleIJNS5_1CILi1EEES8_S8_EEENS6_IJNS7_ILi192EEENS7_ILi128EEENS7_ILi64EEEEEELi64ENS_10bfloat16_tEfNS_4arch4Sm90ELb1ELb0ELb1ELb1ELb0ELb1ELb0ELb1ELb1ELb1ELb0ELb0EEENS1_21CollectiveEpilogueFwdINS6_IJSA_SC_SB_EEES9_SE_SG_Li384ELb1ELb1ELb0ELb0EEENS1_36VarlenDynamicPersistentTileSchedulerILi192ELi128ELi384ELi128ELb0ELb1ELb1ELb1ELb1ELb1EEEEEEEEEvNT_6ParamsE,@function
        .size           _ZN7cutlass13device_kernelIN5flash11enable_sm90INS1_16FlashAttnFwdSm90INS1_25CollectiveMainloopFwdSm90ILi2EN4cute5tupleIJNS5_1CILi1EEES8_S8_EEENS6_IJNS7_ILi192EEENS7_ILi128EEENS7_ILi64EEEEEELi64ENS_10bfloat16_tEfNS_4arch4Sm90ELb1ELb0ELb1ELb1ELb0ELb1ELb0ELb1ELb1ELb1ELb0ELb0EEENS1_21CollectiveEpilogueFwdINS6_IJSA_SC_SB_EEES9_SE_SG_Li384ELb1ELb1ELb0ELb0EEENS1_36VarlenDynamicPersistentTileSchedulerILi192ELi128ELi384ELi128ELb0ELb1ELb1ELb1ELb1ELb1EEEEEEEEEvNT_6ParamsE,(.L_x_17 - _ZN7cutlass13device_kernelIN5flash11enable_sm90INS1_16FlashAttnFwdSm90INS1_25CollectiveMainloopFwdSm90ILi2EN4cute5tupleIJNS5_1CILi1EEES8_S8_EEENS6_IJNS7_ILi192EEENS7_ILi128EEENS7_ILi64EEEEEELi64ENS_10bfloat16_tEfNS_4arch4Sm90ELb1ELb0ELb1ELb1ELb0ELb1ELb0ELb1ELb1ELb1ELb0ELb0EEENS1_21CollectiveEpilogueFwdINS6_IJSA_SC_SB_EEES9_SE_SG_Li384ELb1ELb1ELb0ELb0EEENS1_36VarlenDynamicPersistentTileSchedulerILi192ELi128ELi384ELi128ELb0ELb1ELb1ELb1ELb1ELb1EEEEEEEEEvNT_6ParamsE)
        .other          _ZN7cutlass13device_kernelIN5flash11enable_sm90INS1_16FlashAttnFwdSm90INS1_25CollectiveMainloopFwdSm90ILi2EN4cute5tupleIJNS5_1CILi1EEES8_S8_EEENS6_IJNS7_ILi192EEENS7_ILi128EEENS7_ILi64EEEEEELi64ENS_10bfloat16_tEfNS_4arch4Sm90ELb1ELb0ELb1ELb1ELb0ELb1ELb0ELb1ELb1ELb1ELb0ELb0EEENS1_21CollectiveEpilogueFwdINS6_IJSA_SC_SB_EEES9_SE_SG_Li384ELb1ELb1ELb0ELb0EEENS1_36VarlenDynamicPersistentTileSchedulerILi192ELi128ELi384ELi128ELb0ELb1ELb1ELb1ELb1ELb1EEEEEEEEEvNT_6ParamsE,@"STO_CUDA_ENTRY STV_DEFAULT"
_ZN7cutlass13device_kernelIN5flash11enable_sm90INS1_16FlashAttnFwdSm90INS1_25CollectiveMainloopFwdSm90ILi2EN4cute5tupleIJNS5_1CILi1EEES8_S8_EEENS6_IJNS7_ILi192EEENS7_ILi128EEENS7_ILi64EEEEEELi64ENS_10bfloat16_tEfNS_4arch4Sm90ELb1ELb0ELb1ELb1ELb0ELb1ELb0ELb1ELb1ELb1ELb0ELb0EEENS1_21CollectiveEpilogueFwdINS6_IJSA_SC_SB_EEES9_SE_SG_Li384ELb1ELb1ELb0ELb0EEENS1_36VarlenDynamicPersistentTileSchedulerILi192ELi128ELi384ELi128ELb0ELb1ELb1ELb1ELb1ELb1EEEEEEEEEvNT_6ParamsE:
[----:B------:R-:W-:Y:S01]  /*0000*/  LDC R1, c[0x0][0x37c] ;  /* 0x0000df00ff017b82 */ /* 0x000fe20000000800 */
[----:B------:R-:W-:Y:S05]  /*0010*/  EXIT ;  /* 0x000000000000794d */ /* 0x000fea0003800000 */
.L_x_8:
        /* <DEDUP_REMOVED lines=14> */
.L_x_17:


//--------------------- .nv.shared.reserved.0     --------------------------
	.section	.nv.shared.reserved.0,"aw",@nobits
	.weak		__nv_reservedSMEM_offset_0_alias
	.size		__nv_reservedSMEM_offset_0_alias, 0, 64
	.other		__nv_reservedSMEM_offset_0_alias,@"STO_CUDA_RESERVED_SHARED STV_DEFAULT"
__nv_reservedSMEM_offset_0_alias:
	.zero		0
	.zero		64


//--------------------- .nv.global                --------------------------
	.section	.nv.global,"aw",@nobits
.nv.global:
	.type		_ZN81_INTERNAL_c6180452_45_flash_fwd_hdim64_bf16_softcap_packgqa_sm90_cu_744032ad_36364cute1_E,@object
	.size		_ZN81_INTERNAL_c6180452_45_flash_fwd_hdim64_bf16_softcap_packgqa_sm90_cu_744032ad_36364cute1_E,(_ZN81_INTERNAL_c6180452_45_flash_fwd_hdim64_bf16_softcap_packgqa_sm90_cu_744032ad_36364cuda3std3__45__cpo6cbeginE - _ZN81_INTERNAL_c6180452_45_flash_fwd_hdim64_bf16_softcap_packgqa_sm90_cu_744032ad_36364cute1_E)
_ZN81_INTERNAL_c6180452_45_flash_fwd_hdim64_bf16_softcap_packgqa_sm90_cu_744032ad_36364cute1_E:
	.zero		1
	.type		_ZN81_INTERNAL_c6180452_45_flash_fwd_hdim64_bf16_softcap_packgqa_sm90_cu_744032ad_36364cuda3std3__45__cpo6cbeginE,@object
	.size		_ZN81_INTERNAL_c6180452_45_flash_fwd_hdim64_bf16_softcap_packgqa_sm90_cu_744032ad_36364cuda3std3__45__cpo6cbeginE,(_ZN81_INTERNAL_c6180452_45_flash_fwd_hdim64_bf16_softcap_packgqa_sm90_cu_744032ad_36364cuda3std3__48in_placeE - _ZN81_INTERNAL_c6180452_45_flash_fwd_hdim64_bf16_softcap_packgqa_sm90_cu_744032ad_36364cuda3std3__45__cpo6cbeginE)
_ZN81_INTERNAL_c6180452_45_flash_fwd_hdim64_bf16_softcap_packgqa_sm90_cu_744032ad_36364cuda3std3__45__cpo6cbeginE:
	.zero		1
	.type		_ZN81_INTERNAL_c6180452_45_flash_fwd_hdim64_bf16_softcap_packgqa_sm90_cu_744032ad_36364cuda3std3__48in_placeE,@object
	.size		_ZN81_INTERNAL_c6180452_45_flash_fwd_hdim64_bf16_softcap_packgqa_sm90_cu_744032ad_36364cuda3std3__48in_placeE,(_ZN81_INTERNAL_c6180452_45_flash_fwd_hdim64_bf16_softcap_packgqa_sm90_cu_744032ad_36364cuda3std6ranges3__45__cpo9iter_moveE - _ZN81_INTERNAL_c6180452_45_flash_fwd_hdim64_bf16_softcap_packgqa_sm90_cu_744032ad_36364cuda3std3__48in_placeE)
_ZN81_INTERNAL_c6180452_45_flash_fwd_hdim64_bf16_softcap_packgqa_sm90_cu_744032ad_36364cuda3std3__48in_placeE:
	.zero		1
	.type		_ZN81_INTERNAL_c6180452_45_flash_fwd_hdim64_bf16_softcap_packgqa_sm90_cu_744032ad_36364cuda3std6ranges3__45__cpo9iter_moveE,@object
	.size		_ZN81_INTERNAL_c6180452_45_flash_fwd_hdim64_bf16_softcap_packgqa_sm90_cu_744032ad_36364cuda3std6ranges3__45__cpo9iter_moveE,(_ZN81_INTERNAL_c6180452_45_flash_fwd_hdim64_bf16_softcap_packgqa_sm90_cu_744032ad_36364cuda3std3__45__cpo5beginE - _ZN81_INTERNAL_c6180452_45_flash_fwd_hdim64_bf16_softcap_packgqa_sm90_cu_744032ad_36364cuda3std6ranges3__45__cpo9iter_moveE)
_ZN81_INTERNAL_c6180452_45_flash_fwd_hdim64_bf16_softcap_packgqa_sm90_cu_744032ad_36364cuda3std6ranges3__45__cpo9iter_moveE:
	.zero		1
	.type		_ZN81_INTERNAL_c6180452_45_flash_fwd_hdim64_bf16_softcap_packgqa_sm90_cu_744032ad_36364cuda3std3__45__cpo5beginE,@object
	.size		_ZN81_INTERNAL_c6180452_45_flash_fwd_hdim64_bf16_softcap_packgqa_sm90_cu_744032ad_36364cuda3std3__45__cpo5beginE,(_ZN81_INTERNAL_c6180452_45_flash_fwd_hdim64_bf16_softcap_packgqa_sm90_cu_744032ad_36364cuda3std3__483_GLOBAL__N__c6180452_45_flash_fwd_hdim64_bf16_softcap_packgqa_sm90_cu_744032ad_36366ignoreE - _ZN81_INTERNAL_c6180452_45_flash_fwd_hdim64_bf16_softcap_packgqa_sm90_cu_744032ad_36364cuda3std3__45__cpo5beginE)
_ZN81_INTERNAL_c6180452_45_flash_fwd_hdim64_bf16_softcap_packgqa_sm90_cu_744032ad_36364cuda3std3__45__cpo5beginE:
	.zero		1
	.type		_ZN81_INTERNAL_c6180452_45_flash_fwd_hdim64_bf16_softcap_packgqa_sm90_cu_744032ad_36364cuda3std3__483_GLOBAL__N__c6180452_45_flash_fwd_hdim64_bf16_softcap_packgqa_sm90_cu_744032ad_36366ignoreE,@object
	.size		_ZN81_INTERNAL_c6180452_45_flash_fwd_hdim64_bf16_softcap_packgqa_sm90_cu_744032ad_36364cuda3std3__483_GLOBAL__N__c6180452_45_flash_fwd_hdim64_bf16_softcap_packgqa_sm90_cu_744032ad_36366ignoreE,(_ZN81_INTERNAL_c6180452_45_flash_fwd_hdim64_bf16_softcap_packgqa_sm90_cu_744032ad_36364cute7productE - _ZN81_INTERNAL_c6180452_45_flash_fwd_hdim64_bf16_softcap_packgqa_sm90_cu_744032ad_36364cuda3std3__483_GLOBAL__N__c6180452_45_flash_fwd_hdim64_bf16_softcap_packgqa_sm90_cu_744032ad_36366ignoreE)
_ZN81_INTERNAL_c6180452_45_flash_fwd_hdim64_bf16_softcap_packgqa_sm90_cu_744032ad_36364cuda3std3__483_GLOBAL__N__c6180452_45_flash_fwd_hdim64_bf16_softcap_packgqa_sm90_cu_744032ad_36366ignoreE:
	.zero		1
	.type		_ZN81_INTERNAL_c6180452_45_flash_fwd_hdim64_bf16_softcap_packgqa_sm90_cu_744032ad_36364cute7productE,@object
	.size		_ZN81_INTERNAL_c6180452_45_flash_fwd_hdim64_bf16_softcap_packgqa_sm90_cu_744032ad_36364cute7productE,(_ZN81_INTERNAL_c6180452_45_flash_fwd_hdim64_bf16_softcap_packgqa_sm90_cu_744032ad_36364cuda3std3__45__cpo3endE - _ZN81_INTERNAL_c6180452_45_flash_fwd_hdim64_bf16_softcap_packgqa_sm90_cu_744032ad_36364cute7productE)
_ZN81_INTERNAL_c6180452_45_flash_fwd_hdim64_bf16_softcap_packgqa_sm90_cu_744032ad_36364cute7productE:
	.zero		1
	.type		_ZN81_INTERNAL_c6180452_45_flash_fwd_hdim64_bf16_softcap_packgqa_sm90_cu_744032ad_36364cuda3std3__45__cpo3endE,@object
	.size		_ZN81_INTERNAL_c6180452_45_flash_fwd_hdim64_bf16_softcap_packgqa_sm90_cu_744032ad_36364cuda3std3__45__cpo3endE,(_ZN81_INTERNAL_c6180452_45_flash_fwd_hdim64_bf16_softcap_packgqa_sm90_cu_744032ad_36364cuda3std3__419piecewise_constructE - _ZN81_INTERNAL_c6180452_45_flash_fwd_hdim64_bf16_softcap_packgqa_sm90_cu_744032ad_36364cuda3std3__45__cpo3endE)
_ZN81_INTERNAL_c6180452_45_flash_fwd_hdim64_bf16_softcap_packgqa_sm90_cu_744032ad_36364cuda3std3__45__cpo3endE:
	.zero		1
	.type		_ZN81_INTERNAL_c6180452_45_flash_fwd_hdim64_bf16_softcap_packgqa_sm90_cu_744032ad_36364cuda3std3__419piecewise_constructE,@object
	.size		_ZN81_INTERNAL_c6180452_45_flash_fwd_hdim64_bf16_softcap_packgqa_sm90_cu_744032ad_36364cuda3std3__419piecewise_constructE,(_ZN81_INTERNAL_c6180452_45_flash_fwd_hdim64_bf16_softcap_packgqa_sm90_cu_744032ad_36364cuda3std3__45__cpo4cendE - _ZN81_INTERNAL_c6180452_45_flash_fwd_hdim64_bf16_softcap_packgqa_sm90_cu_744032ad_36364cuda3std3__419piecewise_constructE)
_ZN81_INTERNAL_c6180452_45_flash_fwd_hdim64_bf16_softcap_packgqa_sm90_cu_744032ad_36364cuda3std3__419piecewise_constructE:
	.zero		1
	.type		_ZN81_INTERNAL_c6180452_45_flash_fwd_hdim64_bf16_softcap_packgqa_sm90_cu_744032ad_36364cuda3std3__45__cpo4cendE,@object
	.size		_ZN81_INTERNAL_c6180452_45_flash_fwd_hdim64_bf16_softcap_packgqa_sm90_cu_744032ad_36364cuda3std3__45__cpo4cendE,(_ZN81_INTERNAL_c6180452_45_flash_fwd_hdim64_bf16_softcap_packgqa_sm90_cu_744032ad_36364cuda3std6ranges3__45__cpo4swapE - _ZN81_INTERNAL_c6180452_45_flash_fwd_hdim64_bf16_softcap_packgqa_sm90_cu_744032ad_36364cuda3std3__45__cpo4cendE)
_ZN81_INTERNAL_c6180452_45_flash_fwd_hdim64_bf16_softcap_packgqa_sm90_cu_744032ad_36364cuda3std3__45__cpo4cendE:
	.zero		1
	.type		_ZN81_INTERNAL_c6180452_45_flash_fwd_hdim64_bf16_softcap_packgqa_sm90_cu_744032ad_36364cuda3std6ranges3__45__cpo4swapE,@object
	.size		_ZN81_INTERNAL_c6180452_45_flash_fwd_hdim64_bf16_softcap_packgqa_sm90_cu_744032ad_36364cuda3std6ranges3__45__cpo4swapE,(.L_7 - _ZN81_INTERNAL_c6180452_45_flash_fwd_hdim64_bf16_softcap_packgqa_sm90_cu_744032ad_36364cuda3std6ranges3__45__cpo4swapE)
_ZN81_INTERNAL_c6180452_45_flash_fwd_hdim64_bf16_softcap_packgqa_sm90_cu_744032ad_36364cuda3std6ranges3__45__cpo4swapE:
	.zero		1
.L_7:


//--------------------- .nv.constant0._ZN7cutlass13device_kernelIN5flash11enable_sm90INS1_16FlashAttnFwdSm90INS1_25CollectiveMainloopFwdSm90ILi2EN4cute5tupleIJNS5_1CILi1EEES8_S8_EEENS6_IJNS7_ILi192EEESA_NS7_ILi64EEEEEELi64ENS_10bfloat16_tEfNS_4arch4Sm90ELb0ELb0ELb1ELb0ELb0ELb0ELb0ELb0ELb1ELb1ELb0ELb0EEENS1_21CollectiveEpilogueFwdINS6_IJSA_SB_SA_EEES9_SD_SF_Li384ELb0ELb1ELb0ELb0EEENS1_29StaticPersistentTileSchedulerILb0EEEEEEEEEvNT_6ParamsE --------------------------
	.section	.nv.constant0._ZN7cutlass13device_kernelIN5flash11enable_sm90INS1_16FlashAttnFwdSm90INS1_25CollectiveMainloopFwdSm90ILi2EN4cute5tupleIJNS5_1CILi1EEES8_S8_EEENS6_IJNS7_ILi192EEESA_NS7_ILi64EEEEEELi64ENS_10bfloat16_tEfNS_4arch4Sm90ELb0ELb0ELb1ELb0ELb0ELb0ELb0ELb0ELb1ELb1ELb0ELb0EEENS1_21CollectiveEpilogueFwdINS6_IJSA_SB_SA_EEES9_SD_SF_Li384ELb0ELb1ELb0ELb0EEENS1_29StaticPersistentTileSchedulerILb0EEEEEEEEEvNT_6ParamsE,"a",@progbits
	.sectionflags	@""
	.align	4
.nv.constant0._ZN7cutlass13device_kernelIN5flash11enable_sm90INS1_16FlashAttnFwdSm90INS1_25CollectiveMainloopFwdSm90ILi2EN4cute5tupleIJNS5_1CILi1EEES8_S8_EEENS6_IJNS7_ILi192EEESA_NS7_ILi64EEEEEELi64ENS_10bfloat16_tEfNS_4arch4Sm90ELb0ELb0ELb1ELb0ELb0ELb0ELb0ELb0ELb1ELb1ELb0ELb0EEENS1_21CollectiveEpilogueFwdINS6_IJSA_SB_SA_EEES9_SD_SF_Li384ELb0ELb1ELb0ELb0EEENS1_29StaticPersistentTileSchedulerILb0EEEEEEEEEvNT_6ParamsE:
	.zero		3456


//--------------------- .nv.constant0._ZN7cutlass13device_kernelIN5flash11enable_sm90INS1_16FlashAttnFwdSm90INS1_25CollectiveMainloopFwdSm90ILi2EN4cute5tupleIJNS5_1CILi1EEES8_S8_EEENS6_IJNS7_ILi192EEESA_NS7_ILi64EEEEEELi64ENS_10bfloat16_tEfNS_4arch4Sm90ELb0ELb0ELb1ELb1ELb0ELb0ELb0ELb0ELb1ELb1ELb0ELb0EEENS1_21CollectiveEpilogueFwdINS6_IJSA_SB_SA_EEES9_SD_SF_Li384ELb1ELb1ELb0ELb0EEENS1_36VarlenDynamicPersistentTileSchedulerILi192ELi192ELi384ELi128ELb0ELb1ELb1ELb0ELb1ELb1EEEEEEEEEvNT_6ParamsE --------------------------
	.section	.nv.constant0._ZN7cutlass13device_kernelIN5flash11enable_sm90INS1_16FlashAttnFwdSm90INS1_25CollectiveMainloopFwdSm90ILi2EN4cute5tupleIJNS5_1CILi1EEES8_S8_EEENS6_IJNS7_ILi192EEESA_NS7_ILi64EEEEEELi64ENS_10bfloat16_tEfNS_4arch4Sm90ELb0ELb0ELb1ELb1ELb0ELb0ELb0ELb0ELb1ELb1ELb0ELb0EEENS1_21CollectiveEpilogueFwdINS6_IJSA_SB_SA_EEES9_SD_SF_Li384ELb1ELb1ELb0ELb0EEENS1_36VarlenDynamicPersistentTileSchedulerILi192ELi192ELi384ELi128ELb0ELb1ELb1ELb0ELb1ELb1EEEEEEEEEvNT_6ParamsE,"a",@progbits
	.sectionflags	@""
	.align	4
.nv.constant0._ZN7cutlass13device_kernelIN5flash11enable_sm90INS1_16FlashAttnFwdSm90INS1_25CollectiveMainloopFwdSm90ILi2EN4cute5tupleIJNS5_1CILi1EEES8_S8_EEENS6_IJNS7_ILi192EEESA_NS7_ILi64EEEEEELi64ENS_10bfloat16_tEfNS_4arch4Sm90ELb0ELb0ELb1ELb1ELb0ELb0ELb0ELb0ELb1ELb1ELb0ELb0EEENS1_21CollectiveEpilogueFwdINS6_IJSA_SB_SA_EEES9_SD_SF_Li384ELb1ELb1ELb0ELb0EEENS1_36VarlenDynamicPersistentTileSchedulerILi192ELi192ELi384ELi128ELb0ELb1ELb1ELb0ELb1ELb1EEEEEEEEEvNT_6ParamsE:
	.zero		3584


//--------------------- .nv.constant0._ZN7cutlass13device_kernelIN5flash11enable_sm90INS1_16FlashAttnFwdSm90INS1_25CollectiveMainloopFwdSm90ILi2EN4cute5tupleIJNS5_1CILi1EEES8_S8_EEENS6_IJNS7_ILi192EEESA_NS7_ILi64EEEEEELi64ENS_10bfloat16_tEfNS_4arch4Sm90ELb0ELb0ELb1ELb1ELb0ELb1ELb0ELb0ELb1ELb1ELb0ELb0EEENS1_21CollectiveEpilogueFwdINS6_IJSA_SB_SA_EEES9_SD_SF_Li384ELb1ELb1ELb0ELb0EEENS1_36VarlenDynamicPersistentTileSchedulerILi192ELi192ELi384ELi128ELb0ELb1ELb1ELb0ELb1ELb1EEEEEEEEEvNT_6ParamsE --------------------------
	.section	.nv.constant0._ZN7cutlass13device_kernelIN5flash11enable_sm90INS1_16FlashAttnFwdSm90INS1_25CollectiveMainloopFwdSm90ILi2EN4cute5tupleIJNS5_1CILi1EEES8_S8_EEENS6_IJNS7_ILi192EEESA_NS7_ILi64EEEEEELi64ENS_10bfloat16_tEfNS_4arch4Sm90ELb0ELb0ELb1ELb1ELb0ELb1ELb0ELb0ELb1ELb1ELb0ELb0EEENS1_21CollectiveEpilogueFwdINS6_IJSA_SB_SA_EEES9_SD_SF_Li384ELb1ELb1ELb0ELb0EEENS1_36VarlenDynamicPersistentTileSchedulerILi192ELi192ELi384ELi128ELb0ELb1ELb1ELb0ELb1ELb1EEEEEEEEEvNT_6ParamsE,"a",@progbits
	.sectionflags	@""
	.align	4
.nv.constant0._ZN7cutlass13device_kernelIN5flash11enable_sm90INS1_16FlashAttnFwdSm90INS1_25CollectiveMainloopFwdSm90ILi2EN4cute5tupleIJNS5_1CILi1EEES8_S8_EEENS6_IJNS7_ILi192EEESA_NS7_ILi64EEEEEELi64ENS_10bfloat16_tEfNS_4arch4Sm90ELb0ELb0ELb1ELb1ELb0ELb1ELb0ELb0ELb1ELb1ELb0ELb0EEENS1_21CollectiveEpilogueFwdINS6_IJSA_SB_SA_EEES9_SD_SF_Li384ELb1ELb1ELb0ELb0EEENS1_36VarlenDynamicPersistentTileSchedulerILi192ELi192ELi384ELi128ELb0ELb1ELb1ELb0ELb1ELb1EEEEEEEEEvNT_6ParamsE:
	.zero		3584


//--------------------- .nv.constant0._ZN7cutlass13device_kernelIN5flash11enable_sm90INS1_16FlashAttnFwdSm90INS1_25CollectiveMainloopFwdSm90ILi2EN4cute5tupleIJNS5_1CILi1EEES8_S8_EEENS6_IJNS7_ILi192EEENS7_ILi128EEENS7_ILi64EEEEEELi64ENS_10bfloat16_tEfNS_4arch4Sm90ELb0ELb1ELb1ELb0ELb0ELb0ELb0ELb1ELb1ELb1ELb0ELb0EEENS1_21CollectiveEpilogueFwdINS6_IJSA_SC_SB_EEES9_SE_SG_Li384ELb0ELb1ELb0ELb0EEENS1_30DynamicPersistentTileSchedulerILi384ELi128ELb0ELb1ELb1EEEEEEEEEvNT_6ParamsE --------------------------
	.section	.nv.constant0._ZN7cutlass13device_kernelIN5flash11enable_sm90INS1_16FlashAttnFwdSm90INS1_25CollectiveMainloopFwdSm90ILi2EN4cute5tupleIJNS5_1CILi1EEES8_S8_EEENS6_IJNS7_ILi192EEENS7_ILi128EEENS7_ILi64EEEEEELi64ENS_10bfloat16_tEfNS_4arch4Sm90ELb0ELb1ELb1ELb0ELb0ELb0ELb0ELb1ELb1ELb1ELb0ELb0EEENS1_21CollectiveEpilogueFwdINS6_IJSA_SC_SB_EEES9_SE_SG_Li384ELb0ELb1ELb0ELb0EEENS1_30DynamicPersistentTileSchedulerILi384ELi128ELb0ELb1ELb1EEEEEEEEEvNT_6ParamsE,"a",@progbits
	.sectionflags	@""
	.align	4
.nv.constant0._ZN7cutlass13device_kernelIN5flash11enable_sm90INS1_16FlashAttnFwdSm90INS1_25CollectiveMainloopFwdSm90ILi2EN4cute5tupleIJNS5_1CILi1EEES8_S8_EEENS6_IJNS7_ILi192EEENS7_ILi128EEENS7_ILi64EEEEEELi64ENS_10bfloat16_tEfNS_4arch4Sm90ELb0ELb1ELb1ELb0ELb0ELb0ELb0ELb1ELb1ELb1ELb0ELb0EEENS1_21CollectiveEpilogueFwdINS6_IJSA_SC_SB_EEES9_SE_SG_Li384ELb0ELb1ELb0ELb0EEENS1_30DynamicPersistentTileSchedulerILi384ELi128ELb0ELb1ELb1EEEEEEEEEvNT_6ParamsE:
	.zero		3584


//--------------------- .nv.constant0._ZN7cutlass13device_kernelIN5flash11enable_sm90INS1_16FlashAttnFwdSm90INS1_25CollectiveMainloopFwdSm90ILi2EN4cute5tupleIJNS5_1CILi1EEES8_S8_EEENS6_IJNS7_ILi192EEENS7_ILi128EEENS7_ILi64EEEEEELi64ENS_10bfloat16_tEfNS_4arch4Sm90ELb0ELb1ELb1ELb1ELb0ELb0ELb0ELb1ELb1ELb1ELb0ELb0EEENS1_21CollectiveEpilogueFwdINS6_IJSA_SC_SB_EEES9_SE_SG_Li384ELb1ELb1ELb0ELb0EEENS1_36VarlenDynamicPersistentTileSchedulerILi192ELi128ELi384ELi128ELb0ELb1ELb1ELb1ELb0ELb1EEEEEEEEEvNT_6ParamsE --------------------------
	.section	.nv.constant0._ZN7cutlass13device_kernelIN5flash11enable_sm90INS1_16FlashAttnFwdSm90INS1_25CollectiveMainloopFwdSm90ILi2EN4cute5tupleIJNS5_1CILi1EEES8_S8_EEENS6_IJNS7_ILi192EEENS7_ILi128EEENS7_ILi64EEEEEELi64ENS_10bfloat16_tEfNS_4arch4Sm90ELb0ELb1ELb1ELb1ELb0ELb0ELb0ELb1ELb1ELb1ELb0ELb0EEENS1_21CollectiveEpilogueFwdINS6_IJSA_SC_SB_EEES9_SE_SG_Li384ELb1ELb1ELb0ELb0EEENS1_36VarlenDynamicPersistentTileSchedulerILi192ELi128ELi384ELi128ELb0ELb1ELb1ELb1ELb0ELb1EEEEEEEEEvNT_6ParamsE,"a",@progbits
	.sectionflags	@""
	.align	4
.nv.constant0._ZN7cutlass13device_kernelIN5flash11enable_sm90INS1_16FlashAttnFwdSm90INS1_25CollectiveMainloopFwdSm90ILi2EN4cute5tupleIJNS5_1CILi1EEES8_S8_EEENS6_IJNS7_ILi192EEENS7_ILi128EEENS7_ILi64EEEEEELi64ENS_10bfloat16_tEfNS_4arch4Sm90ELb0ELb1ELb1ELb1ELb0ELb0ELb0ELb1ELb1ELb1ELb0ELb0EEENS1_21CollectiveEpilogueFwdINS6_IJSA_SC_SB_EEES9_SE_SG_Li384ELb1ELb1ELb0ELb0EEENS1_36VarlenDynamicPersistentTileSchedulerILi192ELi128ELi384ELi128ELb0ELb1ELb1ELb1ELb0ELb1EEEEEEEEEvNT_6ParamsE:
	.zero		3584


//--------------------- .nv.constant0._ZN7cutlass13device_kernelIN5flash11enable_sm90INS1_16FlashAttnFwdSm90INS1_25CollectiveMainloopFwdSm90ILi2EN4cute5tupleIJNS5_1CILi1EEES8_S8_EEENS6_IJNS7_ILi192EEENS7_ILi128EEENS7_ILi64EEEEEELi64ENS_10bfloat16_tEfNS_4arch4Sm90ELb0ELb1ELb1ELb1ELb0ELb1ELb0ELb1ELb1ELb1ELb0ELb0EEENS1_21CollectiveEpilogueFwdINS6_IJSA_SC_SB_EEES9_SE_SG_Li384ELb1ELb1ELb0ELb0EEENS1_36VarlenDynamicPersistentTileSchedulerILi192ELi128ELi384ELi128ELb0ELb1ELb1ELb1ELb0ELb1EEEEEEEEEvNT_6ParamsE --------------------------
	.section	.nv.constant0._ZN7cutlass13device_kernelIN5flash11enable_sm90INS1_16FlashAttnFwdSm90INS1_25CollectiveMainloopFwdSm90ILi2EN4cute5tupleIJNS5_1CILi1EEES8_S8_EEENS6_IJNS7_ILi192EEENS7_ILi128EEENS7_ILi64EEEEEELi64ENS_10bfloat16_tEfNS_4arch4Sm90ELb0ELb1ELb1ELb1ELb0ELb1ELb0ELb1ELb1ELb1ELb0ELb0EEENS1_21CollectiveEpilogueFwdINS6_IJSA_SC_SB_EEES9_SE_SG_Li384ELb1ELb1ELb0ELb0EEENS1_36VarlenDynamicPersistentTileSchedulerILi192ELi128ELi384ELi128ELb0ELb1ELb1ELb1ELb0ELb1EEEEEEEEEvNT_6ParamsE,"a",@progbits
	.sectionflags	@""
	.align	4
.nv.constant0._ZN7cutlass13device_kernelIN5flash11enable_sm90INS1_16FlashAttnFwdSm90INS1_25CollectiveMainloopFwdSm90ILi2EN4cute5tupleIJNS5_1CILi1EEES8_S8_EEENS6_IJNS7_ILi192EEENS7_ILi128EEENS7_ILi64EEEEEELi64ENS_10bfloat16_tEfNS_4arch4Sm90ELb0ELb1ELb1ELb1ELb0ELb1ELb0ELb1ELb1ELb1ELb0ELb0EEENS1_21CollectiveEpilogueFwdINS6_IJSA_SC_SB_EEES9_SE_SG_Li384ELb1ELb1ELb0ELb0EEENS1_36VarlenDynamicPersistentTileSchedulerILi192ELi128ELi384ELi128ELb0ELb1ELb1ELb1ELb0ELb1EEEEEEEEEvNT_6ParamsE:
	.zero		3584


//--------------------- .nv.constant0._ZN7cutlass13device_kernelIN5flash11enable_sm90INS1_16FlashAttnFwdSm90INS1_25CollectiveMainloopFwdSm90ILi2EN4cute5tupleIJNS5_1CILi1EEES8_S8_EEENS6_IJNS7_ILi192EEENS7_ILi128EEENS7_ILi64EEEEEELi64ENS_10bfloat16_tEfNS_4arch4Sm90ELb1ELb0ELb1ELb0ELb0ELb0ELb0ELb1ELb1ELb1ELb0ELb0EEENS1_21CollectiveEpilogueFwdINS6_IJSA_SC_SB_EEES9_SE_SG_Li384ELb0ELb1ELb0ELb0EEENS1_30DynamicPersistentTileSchedulerILi384ELi128ELb0ELb1ELb1EEEEEEEEEvNT_6ParamsE --------------------------
	.section	.nv.constant0._ZN7cutlass13device_kernelIN5flash11enable_sm90INS1_16FlashAttnFwdSm90INS1_25CollectiveMainloopFwdSm90ILi2EN4cute5tupleIJNS5_1CILi1EEES8_S8_EEENS6_IJNS7_ILi192EEENS7_ILi128EEENS7_ILi64EEEEEELi64ENS_10bfloat16_tEfNS_4arch4Sm90ELb1ELb0ELb1ELb0ELb0ELb0ELb0ELb1ELb1ELb1ELb0ELb0EEENS1_21CollectiveEpilogueFwdINS6_IJSA_SC_SB_EEES9_SE_SG_Li384ELb0ELb1ELb0ELb0EEENS1_30DynamicPersistentTileSchedulerILi384ELi128ELb0ELb1ELb1EEEEEEEEEvNT_6ParamsE,"a",@progbits
	.sectionflags	@""
	.align	4
.nv.constant0._ZN7cutlass13device_kernelIN5flash11enable_sm90INS1_16FlashAttnFwdSm90INS1_25CollectiveMainloopFwdSm90ILi2EN4cute5tupleIJNS5_1CILi1EEES8_S8_EEENS6_IJNS7_ILi192EEENS7_ILi128EEENS7_ILi64EEEEEELi64ENS_10bfloat16_tEfNS_4arch4Sm90ELb1ELb0ELb1ELb0ELb0ELb0ELb0ELb1ELb1ELb1ELb0ELb0EEENS1_21CollectiveEpilogueFwdINS6_IJSA_SC_SB_EEES9_SE_SG_Li384ELb0ELb1ELb0ELb0EEENS1_30DynamicPersistentTileSchedulerILi384ELi128ELb0ELb1ELb1EEEEEEEEEvNT_6ParamsE:
	.zero		3584


//--------------------- .nv.constant0._ZN7cutlass13device_kernelIN5flash11enable_sm90INS1_16FlashAttnFwdSm90INS1_25CollectiveMainloopFwdSm90ILi2EN4cute5tupleIJNS5_1CILi1EEES8_S8_EEENS6_IJNS7_ILi192EEENS7_ILi128EEENS7_ILi64EEEEEELi64ENS_10bfloat16_tEfNS_4arch4Sm90ELb1ELb0ELb1ELb1ELb0ELb0ELb0ELb1ELb1ELb1ELb0ELb0EEENS1_21CollectiveEpilogueFwdINS6_IJSA_SC_SB_EEES9_SE_SG_Li384ELb1ELb1ELb0ELb0EEENS1_36VarlenDynamicPersistentTileSchedulerILi192ELi128ELi384ELi128ELb0ELb1ELb1ELb1ELb1ELb1EEEEEEEEEvNT_6ParamsE --------------------------
	.section	.nv.constant0._ZN7cutlass13device_kernelIN5flash11enable_sm90INS1_16FlashAttnFwdSm90INS1_25CollectiveMainloopFwdSm90ILi2EN4cute5tupleIJNS5_1CILi1EEES8_S8_EEENS6_IJNS7_ILi192EEENS7_ILi128EEENS7_ILi64EEEEEELi64ENS_10bfloat16_tEfNS_4arch4Sm90ELb1ELb0ELb1ELb1ELb0ELb0ELb0ELb1ELb1ELb1ELb0ELb0EEENS1_21CollectiveEpilogueFwdINS6_IJSA_SC_SB_EEES9_SE_SG_Li384ELb1ELb1ELb0ELb0EEENS1_36VarlenDynamicPersistentTileSchedulerILi192ELi128ELi384ELi128ELb0ELb1ELb1ELb1ELb1ELb1EEEEEEEEEvNT_6ParamsE,"a",@progbits
	.sectionflags	@""
	.align	4
.nv.constant0._ZN7cutlass13device_kernelIN5flash11enable_sm90INS1_16FlashAttnFwdSm90INS1_25CollectiveMainloopFwdSm90ILi2EN4cute5tupleIJNS5_1CILi1EEES8_S8_EEENS6_IJNS7_ILi192EEENS7_ILi128EEENS7_ILi64EEEEEELi64ENS_10bfloat16_tEfNS_4arch4Sm90ELb1ELb0ELb1ELb1ELb0ELb0ELb0ELb1ELb1ELb1ELb0ELb0EEENS1_21CollectiveEpilogueFwdINS6_IJSA_SC_SB_EEES9_SE_SG_Li384ELb1ELb1ELb0ELb0EEENS1_36VarlenDynamicPersistentTileSchedulerILi192ELi128ELi384ELi128ELb0ELb1ELb1ELb1ELb1ELb1EEEEEEEEEvNT_6ParamsE:
	.zero		3584


//--------------------- .nv.constant0._ZN7cutlass13device_kernelIN5flash11enable_sm90INS1_16FlashAttnFwdSm90INS1_25CollectiveMainloopFwdSm90ILi2EN4cute5tupleIJNS5_1CILi1EEES8_S8_EEENS6_IJNS7_ILi192EEENS7_ILi128EEENS7_ILi64EEEEEELi64ENS_10bfloat16_tEfNS_4arch4Sm90ELb1ELb0ELb1ELb1ELb0ELb1ELb0ELb1ELb1ELb1ELb0ELb0EEENS1_21CollectiveEpilogueFwdINS6_IJSA_SC_SB_EEES9_SE_SG_Li384ELb1ELb1ELb0ELb0EEENS1_36VarlenDynamicPersistentTileSchedulerILi192ELi128ELi384ELi128ELb0ELb1ELb1ELb1ELb1ELb1EEEEEEEEEvNT_6ParamsE --------------------------
	.section	.nv.constant0._ZN7cutlass13device_kernelIN5flash11enable_sm90INS1_16FlashAttnFwdSm90INS1_25CollectiveMainloopFwdSm90ILi2EN4cute5tupleIJNS5_1CILi1EEES8_S8_EEENS6_IJNS7_ILi192EEENS7_ILi128EEENS7_ILi64EEEEEELi64ENS_10bfloat16_tEfNS_4arch4Sm90ELb1ELb0ELb1ELb1ELb0ELb1ELb0ELb1ELb1ELb1ELb0ELb0EEENS1_21CollectiveEpilogueFwdINS6_IJSA_SC_SB_EEES9_SE_SG_Li384ELb1ELb1ELb0ELb0EEENS1_36VarlenDynamicPersistentTileSchedulerILi192ELi128ELi384ELi128ELb0ELb1ELb1ELb1ELb1ELb1EEEEEEEEEvNT_6ParamsE,"a",@progbits
	.sectionflags	@""
	.align	4
.nv.constant0._ZN7cutlass13device_kernelIN5flash11enable_sm90INS1_16FlashAttnFwdSm90INS1_25CollectiveMainloopFwdSm90ILi2EN4cute5tupleIJNS5_1CILi1EEES8_S8_EEENS6_IJNS7_ILi192EEENS7_ILi128EEENS7_ILi64EEEEEELi64ENS_10bfloat16_tEfNS_4arch4Sm90ELb1ELb0ELb1ELb1ELb0ELb1ELb0ELb1ELb1ELb1ELb0ELb0EEENS1_21CollectiveEpilogueFwdINS6_IJSA_SC_SB_EEES9_SE_SG_Li384ELb1ELb1ELb0ELb0EEENS1_36VarlenDynamicPersistentTileSchedulerILi192ELi128ELi384ELi128ELb0ELb1ELb1ELb1ELb1ELb1EEEEEEEEEvNT_6ParamsE:
	.zero		3584


//--------------------- SYMBOLS --------------------------

	.type		.nv.reservedSmem.offset0,@object
	.size		.nv.reservedSmem.offset0,0x4
